	.target	sm_90a

	.elftype	@"ET_EXEC"


//--------------------- .note.nv.tkinfo           --------------------------
	.section	.note.nv.tkinfo,"",@"SHT_NOTE"
	.sectionflags	@"SHF_NOTE_NV_TKINFO"
	.tkinfo
        /*0018*/ 	.word	0x00000002
        /*0030*/ 	.string	""
        /*0030*/ 	.string	"ptxas"
        /*0030*/ 	.string	"Cuda compilation tools, release 13.0, V13.0.88"
        /*0030*/ 	.string	"Build cuda_13.0.r13.0/compiler.36424714_0"
        /*0030*/ 	.string	"-arch sm_90a -m 64 "



//--------------------- .note.nv.cuinfo           --------------------------
	.section	.note.nv.cuinfo,"",@"SHT_NOTE"
	.sectionflags	@"SHF_NOTE_NV_CUINFO"
        /*0018*/ 	.short	0x0002
        /*001a*/ 	.short	0x005a
        /*001c*/ 	.short	0x0082
	.zero		2


//--------------------- .nv.info                  --------------------------
	.section	.nv.info,"",@"SHT_CUDA_INFO"
	.align	4


	//----- nvinfo : EIATTR_REGCOUNT
	.align		4
        /*0000*/ 	.byte	0x04, 0x2f
        /*0002*/ 	.short	(.L_15 - .L_14)
	.align		4
.L_14:
        /*0004*/ 	.word	index@(_ZN7cutlass13device_kernelINS_4gemm6kernel13GemmUniversalIN4cute5tupleIJiiiiEEENS1_10collective13CollectiveMmaINS1_34MainloopSm90TmaGmmaWarpSpecializedILi2ENS5_IJNS4_1CILi1EEESB_SB_EEENS1_32KernelTmaWarpSpecializedPingpongEEENS5_IJNSA_ILi64EEENSA_ILi256EEENSA_ILi32EEEEEENS_10bfloat16_tENS5_IJlSB_lEEESJ_SK_NS4_8TiledMMAINS4_8MMA_AtomIJNS4_4SM904GMMA28MMA_64x256x16_F32BF16BF16_SSILNSO_5MajorE0ELSQ_0ELNSO_7ScaleInE1ELSR_1EEEEEENS4_6LayoutISC_NS5_IJNSA_ILi0EEESV_SV_EEEEENS5_IJNS4_10UnderscoreESY_SY_EEEEENS4_13SM90_TMA_LOADENS4_14ComposedLayoutINS4_7SwizzleILi2ELi4ELi3EEENS4_18smem_ptr_flag_bitsILi16EEENSU_INS5_IJNSA_ILi8EEESH_EEENS5_IJSH_SB_EEEEEEEvNS4_8identityES11_S1B_vS1C_EENS_8epilogue10collective6detail29Sm90TmaWarpSpecializedAdapterINS1F_15DefaultEpilogueISJ_SK_SK_NS1E_6thread17LinearCombinationISJ_Li1EffLNS1J_9ScaleType4KindE0ELNS_15FloatRoundStyleE2ESJ_EENS1_15EpilogueDefaultEEEEEvvEEEEvNT_6ParamsE)
        /*0008*/ 	.word	0x000000a8


	//----- nvinfo : EIATTR_FRAME_SIZE
	.align		4
.L_15:
        /*000c*/ 	.byte	0x04, 0x11
        /*000e*/ 	.short	(.L_17 - .L_16)
	.align		4
.L_16:
        /*0010*/ 	.word	index@(_ZN7cutlass13device_kernelINS_4gemm6kernel13GemmUniversalIN4cute5tupleIJiiiiEEENS1_10collective13CollectiveMmaINS1_34MainloopSm90TmaGmmaWarpSpecializedILi2ENS5_IJNS4_1CILi1EEESB_SB_EEENS1_32KernelTmaWarpSpecializedPingpongEEENS5_IJNSA_ILi64EEENSA_ILi256EEENSA_ILi32EEEEEENS_10bfloat16_tENS5_IJlSB_lEEESJ_SK_NS4_8TiledMMAINS4_8MMA_AtomIJNS4_4SM904GMMA28MMA_64x256x16_F32BF16BF16_SSILNSO_5MajorE0ELSQ_0ELNSO_7ScaleInE1ELSR_1EEEEEENS4_6LayoutISC_NS5_IJNSA_ILi0EEESV_SV_EEEEENS5_IJNS4_10UnderscoreESY_SY_EEEEENS4_13SM90_TMA_LOADENS4_14ComposedLayoutINS4_7SwizzleILi2ELi4ELi3EEENS4_18smem_ptr_flag_bitsILi16EEENSU_INS5_IJNSA_ILi8EEESH_EEENS5_IJSH_SB_EEEEEEEvNS4_8identityES11_S1B_vS1C_EENS_8epilogue10collective6detail29Sm90TmaWarpSpecializedAdapterINS1F_15DefaultEpilogueISJ_SK_SK_NS1E_6thread17LinearCombinationISJ_Li1EffLNS1J_9ScaleType4KindE0ELNS_15FloatRoundStyleE2ESJ_EENS1_15EpilogueDefaultEEEEEvvEEEEvNT_6ParamsE)
        /*0014*/ 	.word	0x00000000


	//----- nvinfo : EIATTR_MIN_STACK_SIZE
	.align		4
.L_17:
        /*0018*/ 	.byte	0x04, 0x12
        /*001a*/ 	.short	(.L_19 - .L_18)
	.align		4
.L_18:
        /*001c*/ 	.word	index@(_ZN7cutlass13device_kernelINS_4gemm6kernel13GemmUniversalIN4cute5tupleIJiiiiEEENS1_10collective13CollectiveMmaINS1_34MainloopSm90TmaGmmaWarpSpecializedILi2ENS5_IJNS4_1CILi1EEESB_SB_EEENS1_32KernelTmaWarpSpecializedPingpongEEENS5_IJNSA_ILi64EEENSA_ILi256EEENSA_ILi32EEEEEENS_10bfloat16_tENS5_IJlSB_lEEESJ_SK_NS4_8TiledMMAINS4_8MMA_AtomIJNS4_4SM904GMMA28MMA_64x256x16_F32BF16BF16_SSILNSO_5MajorE0ELSQ_0ELNSO_7ScaleInE1ELSR_1EEEEEENS4_6LayoutISC_NS5_IJNSA_ILi0EEESV_SV_EEEEENS5_IJNS4_10UnderscoreESY_SY_EEEEENS4_13SM90_TMA_LOADENS4_14ComposedLayoutINS4_7SwizzleILi2ELi4ELi3EEENS4_18smem_ptr_flag_bitsILi16EEENSU_INS5_IJNSA_ILi8EEESH_EEENS5_IJSH_SB_EEEEEEEvNS4_8identityES11_S1B_vS1C_EENS_8epilogue10collective6detail29Sm90TmaWarpSpecializedAdapterINS1F_15DefaultEpilogueISJ_SK_SK_NS1E_6thread17LinearCombinationISJ_Li1EffLNS1J_9ScaleType4KindE0ELNS_15FloatRoundStyleE2ESJ_EENS1_15EpilogueDefaultEEEEEvvEEEEvNT_6ParamsE)
        /*0020*/ 	.word	0x00000000
.L_19:


//--------------------- .nv.compat                --------------------------
	.section	.nv.compat,"",@"SHT_CUDA_COMPAT_INFO"
	.align	4
        /*0000*/ 	.byte	0x02, 0x09, 0x01, 0x00, 0x02, 0x02, 0x04, 0x00, 0x02, 0x05, 0x05, 0x00, 0x03, 0x07, 0x01, 0x01
        /*0010*/ 	.byte	0x02, 0x03, 0x01, 0x00, 0x02, 0x06, 0x01, 0x00, 0x04, 0x0b, 0x08, 0x00, 0x00, 0x00, 0x00, 0x00
        /*0020*/ 	.byte	0x00, 0x00, 0x00, 0x00


//--------------------- .nv.info._ZN7cutlass13device_kernelINS_4gemm6kernel13GemmUniversalIN4cute5tupleIJiiiiEEENS1_10collective13CollectiveMmaINS1_34MainloopSm90TmaGmmaWarpSpecializedILi2ENS5_IJNS4_1CILi1EEESB_SB_EEENS1_32KernelTmaWarpSpecializedPingpongEEENS5_IJNSA_ILi64EEENSA_ILi256EEENSA_ILi32EEEEEENS_10bfloat16_tENS5_IJlSB_lEEESJ_SK_NS4_8TiledMMAINS4_8MMA_AtomIJNS4_4SM904GMMA28MMA_64x256x16_F32BF16BF16_SSILNSO_5MajorE0ELSQ_0ELNSO_7ScaleInE1ELSR_1EEEEEENS4_6LayoutISC_NS5_IJNSA_ILi0EEESV_SV_EEEEENS5_IJNS4_10UnderscoreESY_SY_EEEEENS4_13SM90_TMA_LOADENS4_14ComposedLayoutINS4_7SwizzleILi2ELi4ELi3EEENS4_18smem_ptr_flag_bitsILi16EEENSU_INS5_IJNSA_ILi8EEESH_EEENS5_IJSH_SB_EEEEEEEvNS4_8identityES11_S1B_vS1C_EENS_8epilogue10collective6detail29Sm90TmaWarpSpecializedAdapterINS1F_15DefaultEpilogueISJ_SK_SK_NS1E_6thread17LinearCombinationISJ_Li1EffLNS1J_9ScaleType4KindE0ELNS_15FloatRoundStyleE2ESJ_EENS1_15EpilogueDefaultEEEEEvvEEEEvNT_6ParamsE --------------------------
	.section	.nv.info._ZN7cutlass13device_kernelINS_4gemm6kernel13GemmUniversalIN4cute5tupleIJiiiiEEENS1_10collective13CollectiveMmaINS1_34MainloopSm90TmaGmmaWarpSpecializedILi2ENS5_IJNS4_1CILi1EEESB_SB_EEENS1_32KernelTmaWarpSpecializedPingpongEEENS5_IJNSA_ILi64EEENSA_ILi256EEENSA_ILi32EEEEEENS_10bfloat16_tENS5_IJlSB_lEEESJ_SK_NS4_8TiledMMAINS4_8MMA_AtomIJNS4_4SM904GMMA28MMA_64x256x16_F32BF16BF16_SSILNSO_5MajorE0ELSQ_0ELNSO_7ScaleInE1ELSR_1EEEEEENS4_6LayoutISC_NS5_IJNSA_ILi0EEESV_SV_EEEEENS5_IJNS4_10UnderscoreESY_SY_EEEEENS4_13SM90_TMA_LOADENS4_14ComposedLayoutINS4_7SwizzleILi2ELi4ELi3EEENS4_18smem_ptr_flag_bitsILi16EEENSU_INS5_IJNSA_ILi8EEESH_EEENS5_IJSH_SB_EEEEEEEvNS4_8identityES11_S1B_vS1C_EENS_8epilogue10collective6detail29Sm90TmaWarpSpecializedAdapterINS1F_15DefaultEpilogueISJ_SK_SK_NS1E_6thread17LinearCombinationISJ_Li1EffLNS1J_9ScaleType4KindE0ELNS_15FloatRoundStyleE2ESJ_EENS1_15EpilogueDefaultEEEEEvvEEEEvNT_6ParamsE,"",@"SHT_CUDA_INFO"
	.sectionflags	@""
	.align	4


	//----- nvinfo : EIATTR_CUDA_API_VERSION
	.align		4
        /*0000*/ 	.byte	0x04, 0x37
        /*0002*/ 	.short	(.L_21 - .L_20)
.L_20:
        /*0004*/ 	.word	0x00000082


	//----- nvinfo : EIATTR_KPARAM_INFO
	.align		4
.L_21:
        /*0008*/ 	.byte	0x04, 0x17
        /*000a*/ 	.short	(.L_23 - .L_22)
.L_22:
        /*000c*/ 	.word	0x00000000
        /*0010*/ 	.short	0x0000
        /*0012*/ 	.short	0x0070
        /*0014*/ 	.byte	0x00, 0xf0, 0x01, 0x10


	//----- nvinfo : EIATTR_SPARSE_MMA_MASK
	.align		4
.L_23:
        /*0018*/ 	.byte	0x03, 0x50
        /*001a*/ 	.short	0x0000


	//----- nvinfo : EIATTR_MAXREG_COUNT
	.align		4
        /*001c*/ 	.byte	0x03, 0x1b
        /*001e*/ 	.short	0x00a8


	//----- nvinfo : EIATTR_NUM_BARRIERS
	.align		4
        /*0020*/ 	.byte	0x02, 0x4c
        /*0022*/ 	.byte	0x01
	.zero		1


	//----- nvinfo : EIATTR_EXTERNS
	.align		4
        /*0024*/ 	.byte	0x04, 0x0f
        /*0026*/ 	.short	(.L_25 - .L_24)


	//   ....[0]....
	.align		4
.L_24:
        /*0028*/ 	.word	index@(__assertfail)


	//----- nvinfo : EIATTR_MERCURY_ISA_VERSION
	.align		4
.L_25:
        /*002c*/ 	.byte	0x03, 0x5f
        /*002e*/ 	.short	0x0101


	//----- nvinfo : EIATTR_INT_WARP_WIDE_INSTR_OFFSETS
	.align		4
        /*0030*/ 	.byte	0x04, 0x31
        /*0032*/ 	.short	(.L_27 - .L_26)


	//   ....[0]....
.L_26:
        /*0034*/ 	.word	0x00000430


	//   ....[1]....
        /*0038*/ 	.word	0x00000450


	//   ....[2]....
        /*003c*/ 	.word	0x000004d0


	//   ....[3]....
        /*0040*/ 	.word	0x000004e0


	//   ....[4]....
        /*0044*/ 	.word	0x000004f0


	//   ....[5]....
        /*0048*/ 	.word	0x00000510


	//   ....[6]....
        /*004c*/ 	.word	0x00000570


	//   ....[7]....
        /*0050*/ 	.word	0x00000590


	//----- nvinfo : EIATTR_COOP_GROUP_MASK_REGIDS
	.align		4
.L_27:
        /*0054*/ 	.byte	0x04, 0x29
        /*0056*/ 	.short	(.L_29 - .L_28)


	//   ....[0]....
.L_28:
        /*0058*/ 	.word	0xffffffff


	//   ....[1]....
        /*005c*/ 	.word	0xffffffff


	//   ....[2]....
        /*0060*/ 	.word	0xffffffff


	//   ....[3]....
        /*0064*/ 	.word	0xffffffff


	//   ....[4]....
        /*0068*/ 	.word	0xffffffff


	//   ....[5]....
        /*006c*/ 	.word	0xffffffff


	//----- nvinfo : EIATTR_COOP_GROUP_INSTR_OFFSETS
	.align		4
.L_29:
        /*0070*/ 	.byte	0x04, 0x28
        /*0072*/ 	.short	(.L_31 - .L_30)


	//   ....[0]....
.L_30:
        /*0074*/ 	.word	0x00000050


	//   ....[1]....
        /*0078*/ 	.word	0x00000080


	//   ....[2]....
        /*007c*/ 	.word	0x00000180


	//   ....[3]....
        /*0080*/ 	.word	0x00000350


	//   ....[4]....
        /*0084*/ 	.word	0x00000390


	//   ....[5]....
        /*0088*/ 	.word	0x000003d0


	//----- nvinfo : EIATTR_REG_RECONFIG
	.align		4
.L_31:
        /*008c*/ 	.byte	0x01, 0x54
	.zero		2


	//----- nvinfo : EIATTR_SYSCALL_OFFSETS
	.align		4
        /*0090*/ 	.byte	0x04, 0x46
        /*0092*/ 	.short	(.L_33 - .L_32)


	//   ....[0]....
.L_32:
        /*0094*/ 	.word	0x00001650


	//----- nvinfo : EIATTR_MBARRIER_INSTR_OFFSETS
	.align		4
.L_33:
        /*0098*/ 	.byte	0x04, 0x39
        /*009a*/ 	.short	(.L_35 - .L_34)


	//   ....[0]....
.L_34:
        /*009c*/ 	.word	0x00000300
        /*00a0*/ 	.word	0x000000ff
        /*00a4*/ 	.word	0x00000000
        /*00a8*/ 	.short	0x0100
        /*00aa*/ 	.byte	0x09
	.zero		1


	//   ....[1]....
        /*00ac*/ 	.word	0x00000310
        /*00b0*/ 	.word	0x000000ff
        /*00b4*/ 	.word	0x00000010
        /*00b8*/ 	.short	0x0100
        /*00ba*/ 	.byte	0x09
	.zero		1


	//   ....[2]....
        /*00bc*/ 	.word	0x00000320
        /*00c0*/ 	.word	0x000000ff
        /*00c4*/ 	.word	0x00000008
        /*00c8*/ 	.short	0x0100
        /*00ca*/ 	.byte	0x09
	.zero		1


	//   ....[3]....
        /*00cc*/ 	.word	0x00000330
        /*00d0*/ 	.word	0x000000ff
        /*00d4*/ 	.word	0x00000018
        /*00d8*/ 	.short	0x0100
        /*00da*/ 	.byte	0x09
	.zero		1


	//   ....[4]....
        /*00dc*/ 	.word	0x000005b0
        /*00e0*/ 	.word	0x000000ff
        /*00e4*/ 	.word	0x00000050
        /*00e8*/ 	.short	0x0100
        /*00ea*/ 	.byte	0x09
	.zero		1


	//   ....[5]....
        /*00ec*/ 	.word	0x000005c0
        /*00f0*/ 	.word	0x000000ff
        /*00f4*/ 	.word	0x00000058
        /*00f8*/ 	.short	0x0100
        /*00fa*/ 	.byte	0x09
	.zero		1


	//   ....[6]....
        /*00fc*/ 	.word	0x00000600
        /*0100*/ 	.word	0x000000ff
        /*0104*/ 	.word	0x00000030
        /*0108*/ 	.short	0x0100
        /*010a*/ 	.byte	0x0a
	.zero		1


	//   ....[7]....
        /*010c*/ 	.word	0x00000620
        /*0110*/ 	.word	0x000000ff
        /*0114*/ 	.word	0x00000038
        /*0118*/ 	.short	0x0100
        /*011a*/ 	.byte	0x0a
	.zero		1


	//   ....[8]....
        /*011c*/ 	.word	0x00000630
        /*0120*/ 	.word	0x000000ff
        /*0124*/ 	.word	0x00000040
        /*0128*/ 	.short	0x0100
        /*012a*/ 	.byte	0x0a
	.zero		1


	//   ....[9]....
        /*012c*/ 	.word	0x00000640
        /*0130*/ 	.word	0x000000ff
        /*0134*/ 	.word	0x00000048
        /*0138*/ 	.short	0x0100
        /*013a*/ 	.byte	0x0a
	.zero		1


	//   ....[10]....
        /*013c*/ 	.word	0x00001530
        /*0140*/ 	.word	0x0000009b
        /*0144*/ 	.word	0x00000000
        /*0148*/ 	.short	0x010a
        /*014a*/ 	.byte	0x2d
	.zero		1


	//   ....[11]....
        /*014c*/ 	.word	0x000016e0
        /*0150*/ 	.word	0x00000003
        /*0154*/ 	.word	0x00000000
        /*0158*/ 	.short	0x010a
        /*015a*/ 	.byte	0x3f
	.zero		1


	//   ....[12]....
        /*015c*/ 	.word	0x00001740
        /*0160*/ 	.word	0x00000003
        /*0164*/ 	.word	0x00000000
        /*0168*/ 	.short	0x010a
        /*016a*/ 	.byte	0x3f
	.zero		1


	//   ....[13]....
        /*016c*/ 	.word	0x000019b0
        /*0170*/ 	.word	0x000000ff
        /*0174*/ 	.word	0x00000000
        /*0178*/ 	.short	0x010a
        /*017a*/ 	.byte	0x04
	.zero		1


	//   ....[14]....
        /*017c*/ 	.word	0x000019f0
        /*0180*/ 	.word	0x000000ff
        /*0184*/ 	.word	0x00000000
        /*0188*/ 	.short	0x010a
        /*018a*/ 	.byte	0x04
	.zero		1


	//   ....[15]....
        /*018c*/ 	.word	0x00001b70
        /*0190*/ 	.word	0x000000ff
        /*0194*/ 	.word	0x00000000
        /*0198*/ 	.short	0x0101
        /*019a*/ 	.byte	0x04
	.zero		1


	//   ....[16]....
        /*019c*/ 	.word	0x00001c60
        /*01a0*/ 	.word	0x0000009c
        /*01a4*/ 	.word	0x00000000
        /*01a8*/ 	.short	0x0101
        /*01aa*/ 	.byte	0x32
	.zero		1


	//   ....[17]....
        /*01ac*/ 	.word	0x00001d30
        /*01b0*/ 	.word	0x000000ff
        /*01b4*/ 	.word	0x00000000
        /*01b8*/ 	.short	0x0101
        /*01ba*/ 	.byte	0x04
	.zero		1


	//   ....[18]....
        /*01bc*/ 	.word	0x00001de0
        /*01c0*/ 	.word	0x0000009b
        /*01c4*/ 	.word	0x00000010
        /*01c8*/ 	.short	0x010a
        /*01ca*/ 	.byte	0x2d
	.zero		1


	//   ....[19]....
        /*01cc*/ 	.word	0x00009bd0
        /*01d0*/ 	.word	0x0000009e
        /*01d4*/ 	.word	0x00000000
        /*01d8*/ 	.short	0x0101
        /*01da*/ 	.byte	0x32
	.zero		1


	//   ....[20]....
        /*01dc*/ 	.word	0x0000a5b0
        /*01e0*/ 	.word	0x00000007
        /*01e4*/ 	.word	0x00000010
        /*01e8*/ 	.short	0x010a
        /*01ea*/ 	.byte	0x3f
	.zero		1


	//   ....[21]....
        /*01ec*/ 	.word	0x0000a950
        /*01f0*/ 	.word	0x00000003
        /*01f4*/ 	.word	0x00000058
        /*01f8*/ 	.short	0x0101
        /*01fa*/ 	.byte	0x3f
	.zero		1


	//   ....[22]....
        /*01fc*/ 	.word	0x0000b0c0
        /*0200*/ 	.word	0x00000007
        /*0204*/ 	.word	0x00000000
        /*0208*/ 	.short	0x010a
        /*020a*/ 	.byte	0x3f
	.zero		1


	//   ....[23]....
        /*020c*/ 	.word	0x0000b140
        /*0210*/ 	.word	0x00000003
        /*0214*/ 	.word	0x00000000
        /*0218*/ 	.short	0x010a
        /*021a*/ 	.byte	0x3f
	.zero		1


	//   ....[24]....
        /*021c*/ 	.word	0x0000b1a0
        /*0220*/ 	.word	0x0000009d
        /*0224*/ 	.word	0x00000000
        /*0228*/ 	.short	0x010a
        /*022a*/ 	.byte	0x3f
	.zero		1


	//   ....[25]....
        /*022c*/ 	.word	0x0000b1f0
        /*0230*/ 	.word	0x00000003
        /*0234*/ 	.word	0x00000000
        /*0238*/ 	.short	0x010a
        /*023a*/ 	.byte	0x3f
	.zero		1


	//   ....[26]....
        /*023c*/ 	.word	0x0000b250
        /*0240*/ 	.word	0x00000004
        /*0244*/ 	.word	0x00000000
        /*0248*/ 	.short	0x010a
        /*024a*/ 	.byte	0x3f
	.zero		1


	//   ....[27]....
        /*024c*/ 	.word	0x0000b2a0
        /*0250*/ 	.word	0x0000009d
        /*0254*/ 	.word	0x00000010
        /*0258*/ 	.short	0x010a
        /*025a*/ 	.byte	0x3f
	.zero		1


	//   ....[28]....
        /*025c*/ 	.word	0x0000b370
        /*0260*/ 	.word	0x00000007
        /*0264*/ 	.word	0x00000010
        /*0268*/ 	.short	0x010a
        /*026a*/ 	.byte	0x3f
	.zero		1


	//   ....[29]....
        /*026c*/ 	.word	0x0000b440
        /*0270*/ 	.word	0x00000007
        /*0274*/ 	.word	0x00000000
        /*0278*/ 	.short	0x010a
        /*027a*/ 	.byte	0x3f
	.zero		1


	//----- nvinfo : EIATTR_NUM_MBARRIERS
	.align		4
.L_35:
        /*027c*/ 	.byte	0x03, 0x38
        /*027e*/ 	.short	0x000a


	//----- nvinfo : EIATTR_EXIT_INSTR_OFFSETS
	.align		4
        /*0280*/ 	.byte	0x04, 0x1c
        /*0282*/ 	.short	(.L_37 - .L_36)


	//   ....[0]....
.L_36:
        /*0284*/ 	.word	0x00001200


	//   ....[1]....
        /*0288*/ 	.word	0x00001260


	//   ....[2]....
        /*028c*/ 	.word	0x0000a2e0


	//   ....[3]....
        /*0290*/ 	.word	0x0000a310


	//   ....[4]....
        /*0294*/ 	.word	0x0000b190


	//----- nvinfo : EIATTR_MAX_THREADS
	.align		4
.L_37:
        /*0298*/ 	.byte	0x04, 0x05
        /*029a*/ 	.short	(.L_39 - .L_38)
.L_38:
        /*029c*/ 	.word	0x00000180
        /*02a0*/ 	.word	0x00000001
        /*02a4*/ 	.word	0x00000001


	//----- nvinfo : EIATTR_CRS_STACK_SIZE
	.align		4
.L_39:
        /*02a8*/ 	.byte	0x04, 0x1e
        /*02aa*/ 	.short	(.L_41 - .L_40)
.L_40:
        /*02ac*/ 	.word	0x00000000


	//----- nvinfo : EIATTR_CBANK_PARAM_SIZE
	.align		4
.L_41:
        /*02b0*/ 	.byte	0x03, 0x19
        /*02b2*/ 	.short	0x0470


	//----- nvinfo : EIATTR_PARAM_CBANK
	.align		4
        /*02b4*/ 	.byte	0x04, 0x0a
        /*02b6*/ 	.short	(.L_43 - .L_42)
	.align		4
.L_42:
        /*02b8*/ 	.word	index@(.nv.constant0._ZN7cutlass13device_kernelINS_4gemm6kernel13GemmUniversalIN4cute5tupleIJiiiiEEENS1_10collective13CollectiveMmaINS1_34MainloopSm90TmaGmmaWarpSpecializedILi2ENS5_IJNS4_1CILi1EEESB_SB_EEENS1_32KernelTmaWarpSpecializedPingpongEEENS5_IJNSA_ILi64EEENSA_ILi256EEENSA_ILi32EEEEEENS_10bfloat16_tENS5_IJlSB_lEEESJ_SK_NS4_8TiledMMAINS4_8MMA_AtomIJNS4_4SM904GMMA28MMA_64x256x16_F32BF16BF16_SSILNSO_5MajorE0ELSQ_0ELNSO_7ScaleInE1ELSR_1EEEEEENS4_6LayoutISC_NS5_IJNSA_ILi0EEESV_SV_EEEEENS5_IJNS4_10UnderscoreESY_SY_EEEEENS4_13SM90_TMA_LOADENS4_14ComposedLayoutINS4_7SwizzleILi2ELi4ELi3EEENS4_18smem_ptr_flag_bitsILi16EEENSU_INS5_IJNSA_ILi8EEESH_EEENS5_IJSH_SB_EEEEEEEvNS4_8identityES11_S1B_vS1C_EENS_8epilogue10collective6detail29Sm90TmaWarpSpecializedAdapterINS1F_15DefaultEpilogueISJ_SK_SK_NS1E_6thread17LinearCombinationISJ_Li1EffLNS1J_9ScaleType4KindE0ELNS_15FloatRoundStyleE2ESJ_EENS1_15EpilogueDefaultEEEEEvvEEEEvNT_6ParamsE)
        /*02bc*/ 	.short	0x0210
        /*02be*/ 	.short	0x0470


	//----- nvinfo : EIATTR_SW_WAR
	.align		4
.L_43:
        /*02c0*/ 	.byte	0x04, 0x36
        /*02c2*/ 	.short	(.L_45 - .L_44)
.L_44:
        /*02c4*/ 	.word	0x00000008
.L_45:


//--------------------- .nv.callgraph             --------------------------
	.section	.nv.callgraph,"",@"SHT_CUDA_CALLGRAPH"
	.align	4
	.sectionentsize	8
	.align		4
        /*0000*/ 	.word	0x00000000
	.align		4
        /*0004*/ 	.word	0xffffffff
	.align		4
        /*0008*/ 	.word	index@(_ZN7cutlass13device_kernelINS_4gemm6kernel13GemmUniversalIN4cute5tupleIJiiiiEEENS1_10collective13CollectiveMmaINS1_34MainloopSm90TmaGmmaWarpSpecializedILi2ENS5_IJNS4_1CILi1EEESB_SB_EEENS1_32KernelTmaWarpSpecializedPingpongEEENS5_IJNSA_ILi64EEENSA_ILi256EEENSA_ILi32EEEEEENS_10bfloat16_tENS5_IJlSB_lEEESJ_SK_NS4_8TiledMMAINS4_8MMA_AtomIJNS4_4SM904GMMA28MMA_64x256x16_F32BF16BF16_SSILNSO_5MajorE0ELSQ_0ELNSO_7ScaleInE1ELSR_1EEEEEENS4_6LayoutISC_NS5_IJNSA_ILi0EEESV_SV_EEEEENS5_IJNS4_10UnderscoreESY_SY_EEEEENS4_13SM90_TMA_LOADENS4_14ComposedLayoutINS4_7SwizzleILi2ELi4ELi3EEENS4_18smem_ptr_flag_bitsILi16EEENSU_INS5_IJNSA_ILi8EEESH_EEENS5_IJSH_SB_EEEEEEEvNS4_8identityES11_S1B_vS1C_EENS_8epilogue10collective6detail29Sm90TmaWarpSpecializedAdapterINS1F_15DefaultEpilogueISJ_SK_SK_NS1E_6thread17LinearCombinationISJ_Li1EffLNS1J_9ScaleType4KindE0ELNS_15FloatRoundStyleE2ESJ_EENS1_15EpilogueDefaultEEEEEvvEEEEvNT_6ParamsE)
	.align		4
        /*000c*/ 	.word	index@(__assertfail)
	.align		4
        /*0010*/ 	.word	0x00000000
	.align		4
        /*0014*/ 	.word	0xfffffffe
	.align		4
        /*0018*/ 	.word	0x00000000
	.align		4
        /*001c*/ 	.word	0xfffffffd
	.align		4
        /*0020*/ 	.word	0x00000000
	.align		4
        /*0024*/ 	.word	0xfffffffc


//--------------------- .nv.constant4             --------------------------
	.section	.nv.constant4,"a",@progbits
	.align	8
	.align		8
.nv.constant4:
        /*0000*/ 	.dword	__assertfail
	.align		8
        /*0008*/ 	.dword	__unnamed_1
	.align		8
        /*0010*/ 	.dword	_ZN40_INTERNAL_c7b98ee5_4_k_cu_d2f0239b_279454cuda3std3__45__cpo5beginE
	.align		8
        /*0018*/ 	.dword	_ZN40_INTERNAL_c7b98ee5_4_k_cu_d2f0239b_279454cuda3std3__45__cpo3endE
	.align		8
        /*0020*/ 	.dword	_ZN40_INTERNAL_c7b98ee5_4_k_cu_d2f0239b_279454cuda3std3__45__cpo6cbeginE
	.align		8
        /*0028*/ 	.dword	_ZN40_INTERNAL_c7b98ee5_4_k_cu_d2f0239b_279454cuda3std3__45__cpo4cendE
	.align		8
        /*0030*/ 	.dword	_ZN40_INTERNAL_c7b98ee5_4_k_cu_d2f0239b_279454cuda3std3__442_GLOBAL__N__c7b98ee5_4_k_cu_d2f0239b_279456ignoreE
	.align		8
        /*0038*/ 	.dword	_ZN40_INTERNAL_c7b98ee5_4_k_cu_d2f0239b_279454cuda3std3__419piecewise_constructE
	.align		8
        /*0040*/ 	.dword	_ZN40_INTERNAL_c7b98ee5_4_k_cu_d2f0239b_279454cuda3std3__48in_placeE
	.align		8
        /*0048*/ 	.dword	_ZN40_INTERNAL_c7b98ee5_4_k_cu_d2f0239b_279454cuda3std6ranges3__45__cpo4swapE
	.align		8
        /*0050*/ 	.dword	_ZN40_INTERNAL_c7b98ee5_4_k_cu_d2f0239b_279454cuda3std6ranges3__45__cpo9iter_moveE
	.align		8
        /*0058*/ 	.dword	_ZN40_INTERNAL_c7b98ee5_4_k_cu_d2f0239b_279454cute7productE
	.align		8
        /*0060*/ 	.dword	_ZN40_INTERNAL_c7b98ee5_4_k_cu_d2f0239b_279454cute1_E
	.align		8
        /*0068*/ 	.dword	$str$22
	.align		8
        /*0070*/ 	.dword	$str$23


//--------------------- .text._ZN7cutlass13device_kernelINS_4gemm6kernel13GemmUniversalIN4cute5tupleIJiiiiEEENS1_10collective13CollectiveMmaINS1_34MainloopSm90TmaGmmaWarpSpecializedILi2ENS5_IJNS4_1CILi1EEESB_SB_EEENS1_32KernelTmaWarpSpecializedPingpongEEENS5_IJNSA_ILi64EEENSA_ILi256EEENSA_ILi32EEEEEENS_10bfloat16_tENS5_IJlSB_lEEESJ_SK_NS4_8TiledMMAINS4_8MMA_AtomIJNS4_4SM904GMMA28MMA_64x256x16_F32BF16BF16_SSILNSO_5MajorE0ELSQ_0ELNSO_7ScaleInE1ELSR_1EEEEEENS4_6LayoutISC_NS5_IJNSA_ILi0EEESV_SV_EEEEENS5_IJNS4_10UnderscoreESY_SY_EEEEENS4_13SM90_TMA_LOADENS4_14ComposedLayoutINS4_7SwizzleILi2ELi4ELi3EEENS4_18smem_ptr_flag_bitsILi16EEENSU_INS5_IJNSA_ILi8EEESH_EEENS5_IJSH_SB_EEEEEEEvNS4_8identityES11_S1B_vS1C_EENS_8epilogue10collective6detail29Sm90TmaWarpSpecializedAdapterINS1F_15DefaultEpilogueISJ_SK_SK_NS1E_6thread17LinearCombinationISJ_Li1EffLNS1J_9ScaleType4KindE0ELNS_15FloatRoundStyleE2ESJ_EENS1_15EpilogueDefaultEEEEEvvEEEEvNT_6ParamsE --------------------------
	.section	.text._ZN7cutlass13device_kernelINS_4gemm6kernel13GemmUniversalIN4cute5tupleIJiiiiEEENS1_10collective13CollectiveMmaINS1_34MainloopSm90TmaGmmaWarpSpecializedILi2ENS5_IJNS4_1CILi1EEESB_SB_EEENS1_32KernelTmaWarpSpecializedPingpongEEENS5_IJNSA_ILi64EEENSA_ILi256EEENSA_ILi32EEEEEENS_10bfloat16_tENS5_IJlSB_lEEESJ_SK_NS4_8TiledMMAINS4_8MMA_AtomIJNS4_4SM904GMMA28MMA_64x256x16_F32BF16BF16_SSILNSO_5MajorE0ELSQ_0ELNSO_7ScaleInE1ELSR_1EEEEEENS4_6LayoutISC_NS5_IJNSA_ILi0EEESV_SV_EEEEENS5_IJNS4_10UnderscoreESY_SY_EEEEENS4_13SM90_TMA_LOADENS4_14ComposedLayoutINS4_7SwizzleILi2ELi4ELi3EEENS4_18smem_ptr_flag_bitsILi16EEENSU_INS5_IJNSA_ILi8EEESH_EEENS5_IJSH_SB_EEEEEEEvNS4_8identityES11_S1B_vS1C_EENS_8epilogue10collective6detail29Sm90TmaWarpSpecializedAdapterINS1F_15DefaultEpilogueISJ_SK_SK_NS1E_6thread17LinearCombinationISJ_Li1EffLNS1J_9ScaleType4KindE0ELNS_15FloatRoundStyleE2ESJ_EENS1_15EpilogueDefaultEEEEEvvEEEEvNT_6ParamsE,"ax",@progbits
	.align	128
.text._ZN7cutlass13device_kernelINS_4gemm6kernel13GemmUniversalIN4cute5tupleIJiiiiEEENS1_10collective13CollectiveMmaINS1_34MainloopSm90TmaGmmaWarpSpecializedILi2ENS5_IJNS4_1CILi1EEESB_SB_EEENS1_32KernelTmaWarpSpecializedPingpongEEENS5_IJNSA_ILi64EEENSA_ILi256EEENSA_ILi32EEEEEENS_10bfloat16_tENS5_IJlSB_lEEESJ_SK_NS4_8TiledMMAINS4_8MMA_AtomIJNS4_4SM904GMMA28MMA_64x256x16_F32BF16BF16_SSILNSO_5MajorE0ELSQ_0ELNSO_7ScaleInE1ELSR_1EEEEEENS4_6LayoutISC_NS5_IJNSA_ILi0EEESV_SV_EEEEENS5_IJNS4_10UnderscoreESY_SY_EEEEENS4_13SM90_TMA_LOADENS4_14ComposedLayoutINS4_7SwizzleILi2ELi4ELi3EEENS4_18smem_ptr_flag_bitsILi16EEENSU_INS5_IJNSA_ILi8EEESH_EEENS5_IJSH_SB_EEEEEEEvNS4_8identityES11_S1B_vS1C_EENS_8epilogue10collective6detail29Sm90TmaWarpSpecializedAdapterINS1F_15DefaultEpilogueISJ_SK_SK_NS1E_6thread17LinearCombinationISJ_Li1EffLNS1J_9ScaleType4KindE0ELNS_15FloatRoundStyleE2ESJ_EENS1_15EpilogueDefaultEEEEEvvEEEEvNT_6ParamsE:
        .type           _ZN7cutlass13device_kernelINS_4gemm6kernel13GemmUniversalIN4cute5tupleIJiiiiEEENS1_10collective13CollectiveMmaINS1_34MainloopSm90TmaGmmaWarpSpecializedILi2ENS5_IJNS4_1CILi1EEESB_SB_EEENS1_32KernelTmaWarpSpecializedPingpongEEENS5_IJNSA_ILi64EEENSA_ILi256EEENSA_ILi32EEEEEENS_10bfloat16_tENS5_IJlSB_lEEESJ_SK_NS4_8TiledMMAINS4_8MMA_AtomIJNS4_4SM904GMMA28MMA_64x256x16_F32BF16BF16_SSILNSO_5MajorE0ELSQ_0ELNSO_7ScaleInE1ELSR_1EEEEEENS4_6LayoutISC_NS5_IJNSA_ILi0EEESV_SV_EEEEENS5_IJNS4_10UnderscoreESY_SY_EEEEENS4_13SM90_TMA_LOADENS4_14ComposedLayoutINS4_7SwizzleILi2ELi4ELi3EEENS4_18smem_ptr_flag_bitsILi16EEENSU_INS5_IJNSA_ILi8EEESH_EEENS5_IJSH_SB_EEEEEEEvNS4_8identityES11_S1B_vS1C_EENS_8epilogue10collective6detail29Sm90TmaWarpSpecializedAdapterINS1F_15DefaultEpilogueISJ_SK_SK_NS1E_6thread17LinearCombinationISJ_Li1EffLNS1J_9ScaleType4KindE0ELNS_15FloatRoundStyleE2ESJ_EENS1_15EpilogueDefaultEEEEEvvEEEEvNT_6ParamsE,@function
        .size           _ZN7cutlass13device_kernelINS_4gemm6kernel13GemmUniversalIN4cute5tupleIJiiiiEEENS1_10collective13CollectiveMmaINS1_34MainloopSm90TmaGmmaWarpSpecializedILi2ENS5_IJNS4_1CILi1EEESB_SB_EEENS1_32KernelTmaWarpSpecializedPingpongEEENS5_IJNSA_ILi64EEENSA_ILi256EEENSA_ILi32EEEEEENS_10bfloat16_tENS5_IJlSB_lEEESJ_SK_NS4_8TiledMMAINS4_8MMA_AtomIJNS4_4SM904GMMA28MMA_64x256x16_F32BF16BF16_SSILNSO_5MajorE0ELSQ_0ELNSO_7ScaleInE1ELSR_1EEEEEENS4_6LayoutISC_NS5_IJNSA_ILi0EEESV_SV_EEEEENS5_IJNS4_10UnderscoreESY_SY_EEEEENS4_13SM90_TMA_LOADENS4_14ComposedLayoutINS4_7SwizzleILi2ELi4ELi3EEENS4_18smem_ptr_flag_bitsILi16EEENSU_INS5_IJNSA_ILi8EEESH_EEENS5_IJSH_SB_EEEEEEEvNS4_8identityES11_S1B_vS1C_EENS_8epilogue10collective6detail29Sm90TmaWarpSpecializedAdapterINS1F_15DefaultEpilogueISJ_SK_SK_NS1E_6thread17LinearCombinationISJ_Li1EffLNS1J_9ScaleType4KindE0ELNS_15FloatRoundStyleE2ESJ_EENS1_15EpilogueDefaultEEEEEvvEEEEvNT_6ParamsE,(.L_x_320 - _ZN7cutlass13device_kernelINS_4gemm6kernel13GemmUniversalIN4cute5tupleIJiiiiEEENS1_10collective13CollectiveMmaINS1_34MainloopSm90TmaGmmaWarpSpecializedILi2ENS5_IJNS4_1CILi1EEESB_SB_EEENS1_32KernelTmaWarpSpecializedPingpongEEENS5_IJNSA_ILi64EEENSA_ILi256EEENSA_ILi32EEEEEENS_10bfloat16_tENS5_IJlSB_lEEESJ_SK_NS4_8TiledMMAINS4_8MMA_AtomIJNS4_4SM904GMMA28MMA_64x256x16_F32BF16BF16_SSILNSO_5MajorE0ELSQ_0ELNSO_7ScaleInE1ELSR_1EEEEEENS4_6LayoutISC_NS5_IJNSA_ILi0EEESV_SV_EEEEENS5_IJNS4_10UnderscoreESY_SY_EEEEENS4_13SM90_TMA_LOADENS4_14ComposedLayoutINS4_7SwizzleILi2ELi4ELi3EEENS4_18smem_ptr_flag_bitsILi16EEENSU_INS5_IJNSA_ILi8EEESH_EEENS5_IJSH_SB_EEEEEEEvNS4_8identityES11_S1B_vS1C_EENS_8epilogue10collective6detail29Sm90TmaWarpSpecializedAdapterINS1F_15DefaultEpilogueISJ_SK_SK_NS1E_6thread17LinearCombinationISJ_Li1EffLNS1J_9ScaleType4KindE0ELNS_15FloatRoundStyleE2ESJ_EENS1_15EpilogueDefaultEEEEEvvEEEEvNT_6ParamsE)
        .other          _ZN7cutlass13device_kernelINS_4gemm6kernel13GemmUniversalIN4cute5tupleIJiiiiEEENS1_10collective13CollectiveMmaINS1_34MainloopSm90TmaGmmaWarpSpecializedILi2ENS5_IJNS4_1CILi1EEESB_SB_EEENS1_32KernelTmaWarpSpecializedPingpongEEENS5_IJNSA_ILi64EEENSA_ILi256EEENSA_ILi32EEEEEENS_10bfloat16_tENS5_IJlSB_lEEESJ_SK_NS4_8TiledMMAINS4_8MMA_AtomIJNS4_4SM904GMMA28MMA_64x256x16_F32BF16BF16_SSILNSO_5MajorE0ELSQ_0ELNSO_7ScaleInE1ELSR_1EEEEEENS4_6LayoutISC_NS5_IJNSA_ILi0EEESV_SV_EEEEENS5_IJNS4_10UnderscoreESY_SY_EEEEENS4_13SM90_TMA_LOADENS4_14ComposedLayoutINS4_7SwizzleILi2ELi4ELi3EEENS4_18smem_ptr_flag_bitsILi16EEENSU_INS5_IJNSA_ILi8EEESH_EEENS5_IJSH_SB_EEEEEEEvNS4_8identityES11_S1B_vS1C_EENS_8epilogue10collective6detail29Sm90TmaWarpSpecializedAdapterINS1F_15DefaultEpilogueISJ_SK_SK_NS1E_6thread17LinearCombinationISJ_Li1EffLNS1J_9ScaleType4KindE0ELNS_15FloatRoundStyleE2ESJ_EENS1_15EpilogueDefaultEEEEEvvEEEEvNT_6ParamsE,@"STO_CUDA_ENTRY STV_DEFAULT"
_ZN7cutlass13device_kernelINS_4gemm6kernel13GemmUniversalIN4cute5tupleIJiiiiEEENS1_10collective13CollectiveMmaINS1_34MainloopSm90TmaGmmaWarpSpecializedILi2ENS5_IJNS4_1CILi1EEESB_SB_EEENS1_32KernelTmaWarpSpecializedPingpongEEENS5_IJNSA_ILi64EEENSA_ILi256EEENSA_ILi32EEEEEENS_10bfloat16_tENS5_IJlSB_lEEESJ_SK_NS4_8TiledMMAINS4_8MMA_AtomIJNS4_4SM904GMMA28MMA_64x256x16_F32BF16BF16_SSILNSO_5MajorE0ELSQ_0ELNSO_7ScaleInE1ELSR_1EEEEEENS4_6LayoutISC_NS5_IJNSA_ILi0EEESV_SV_EEEEENS5_IJNS4_10UnderscoreESY_SY_EEEEENS4_13SM90_TMA_LOADENS4_14ComposedLayoutINS4_7SwizzleILi2ELi4ELi3EEENS4_18smem_ptr_flag_bitsILi16EEENSU_INS5_IJNSA_ILi8EEESH_EEENS5_IJSH_SB_EEEEEEEvNS4_8identityES11_S1B_vS1C_EENS_8epilogue10collective6detail29Sm90TmaWarpSpecializedAdapterINS1F_15DefaultEpilogueISJ_SK_SK_NS1E_6thread17LinearCombinationISJ_Li1EffLNS1J_9ScaleType4KindE0ELNS_15FloatRoundStyleE2ESJ_EENS1_15EpilogueDefaultEEEEEvvEEEEvNT_6ParamsE:
[----:B------:R-:W0:Y:S01]  /*0000*/  LDC R1, c[0x0][0x28] ;  /* 0x00000a00ff017b82 */ /* 0x000e220000000800 */
[----:B------:R-:W1:Y:S01]  /*0010*/  S2R R4, SR_TID.X ;  /* 0x0000000000047919 */ /* 0x000e620000002100 */
[----:B------:R-:W-:Y:S01]  /*0020*/  ELECT P0, URZ, PT ;  /* 0x00000000003f782f */ /* 0x000fe20003800000 */
[----:B------:R-:W-:Y:S01]  /*0030*/  BSSY B0, `(.L_x_0) ;  /* 0x0000014000007945 */ /* 0x000fe20003800000 */
[----:B-1----:R-:W-:-:S05]  /*0040*/  SHF.R.U32.HI R0, RZ, 0x5, R4 ;  /* 0x00000005ff007819 */ /* 0x002fca0000011604 */
[----:B------:R-:W1:Y:S02]  /*0050*/  SHFL.IDX PT, R2, R0, RZ, 0x1f ;  /* 0x00001fff00027589 */ /* 0x000e6400000e0000 */
[----:B-1----:R-:W-:Y:S02]  /*0060*/  R2UR UR8, R2 ;  /* 0x00000000020872ca */ /* 0x002fe400000e0000 */
[----:B------:R-:W-:-:S05]  /*0070*/  SHF.R.U32.HI R2, RZ, 0x7, R4 ;  /* 0x00000007ff027819 */ /* 0x000fca0000011604 */
[----:B------:R1:W2:Y:S06]  /*0080*/  SHFL.IDX PT, R3, R2, RZ, 0x1f ;  /* 0x00001fff02037589 */ /* 0x0002ac00000e0000 */
[----:B------:R-:W-:Y:S02]  /*0090*/  USHF.R.S32.HI UR4, URZ, 0x1f, UR8 ;  /* 0x0000001f3f047899 */ /* 0x000fe40008011408 */
[----:B------:R-:W-:Y:S02]  /*00a0*/  ISETP.NE.OR P0, PT, RZ, UR8, !P0 ;  /* 0x00000008ff007c0c */ /* 0x000fe4000c705670 */
[----:B------:R-:W-:-:S04]  /*00b0*/  ULEA.HI UR4, UR4, UR8, URZ, 0x2 ;  /* 0x0000000804047291 */ /* 0x000fc8000f8f103f */
[----:B------:R-:W-:-:S04]  /*00c0*/  ULOP3.LUT UR4, UR4, 0xfffffffc, URZ, 0xc0, !UPT ;  /* 0xfffffffc04047892 */ /* 0x000fc8000f8ec03f */
[----:B------:R-:W-:-:S03]  /*00d0*/  UIADD3 UR8, UR8, -UR4, URZ ;  /* 0x8000000408087290 */ /* 0x000fc6000fffe03f */
[----:B01----:R-:W-:Y:S09]  /*00e0*/  @P0 BRA `(.L_x_1) ;  /* 0x0000000000200947 */ /* 0x003ff20003800000 */
[----:B------:R-:W-:Y:S02]  /*00f0*/  ULDC.64 UR4, c[0x0][0x198] ;  /* 0x0000660000047ab9 */ /* 0x000fe40000000a00 */
[----:B------:R-:W-:Y:S02]  /*0100*/  UIADD3 UR6, UP0, UR4, 0xf0, URZ ;  /* 0x000000f004067890 */ /* 0x000fe4000ff1e03f */
[----:B------:R-:W-:Y:S02]  /*0110*/  UIADD3 UR4, UP1, UR4, 0x1f0, URZ ;  /* 0x000001f004047890 */ /* 0x000fe4000ff3e03f */
[----:B------:R-:W-:Y:S02]  /*0120*/  UIADD3.X UR7, URZ, UR5, URZ, UP0, !UPT ;  /* 0x000000053f077290 */ /* 0x000fe400087fe43f */
[----:B------:R-:W-:-:S07]  /*0130*/  UIADD3.X UR5, URZ, UR5, URZ, UP1, !UPT ;  /* 0x000000053f057290 */ /* 0x000fce0008ffe43f */
[----:B------:R0:W-:Y:S02]  /*0140*/  UTMACCTL.PF [UR6] ;  /* 0x00000000060079b9 */ /* 0x0001e40008040000 */
[----:B------:R0:W-:Y:S02]  /*0150*/  UTMACCTL.PF [UR4] ;  /* 0x00000000040079b9 */ /* 0x0001e40008040000 */
[----:B0-----:R-:W-:Y:S01]  /*0160*/  NOP ;  /* 0x0000000000007918 */ /* 0x001fe20000000000 */
.L_x_1:
[----:B------:R-:W-:Y:S05]  /*0170*/  BSYNC B0 ;  /* 0x0000000000007941 */ /* 0x000fea0003800000 */
.L_x_0:
[----:B------:R-:W0:Y:S01]  /*0180*/  SHFL.IDX PT, R5, R0, RZ, 0x1f ;  /* 0x00001fff00057589 */ /* 0x000e2200000e0000 */
[----:B--2---:R-:W-:Y:S01]  /*0190*/  R2UR UR15, R3 ;  /* 0x00000000030f72ca */ /* 0x004fe200000e0000 */
[----:B------:R-:W-:-:S04]  /*01a0*/  UISETP.NE.AND UP0, UPT, UR8, 0x3, UPT ;  /* 0x000000030800788c */ /* 0x000fc8000bf05270 */
[----:B------:R-:W-:-:S08]  /*01b0*/  UISETP.EQ.OR UP0, UPT, UR8, URZ, !UP0 ;  /* 0x0000003f0800728c */ /* 0x000fd0000c702670 */
[----:B------:R-:W-:Y:S02]  /*01c0*/  UIADD3 UR18, UR15, -0x1, URZ ;  /* 0xffffffff0f127890 */ /* 0x000fe4000fffe03f */
[----:B------:R-:W-:Y:S02]  /*01d0*/  UISETP.EQ.AND UP0, UPT, UR15, URZ, UP0 ;  /* 0x0000003f0f00728c */ /* 0x000fe40008702270 */
[----:B------:R-:W-:Y:S02]  /*01e0*/  UISETP.GE.U32.AND UP1, UPT, UR18, 0x2, UPT ;  /* 0x000000021200788c */ /* 0x000fe4000bf26070 */
[----:B------:R-:W-:Y:S01]  /*01f0*/  USEL UR40, URZ, 0x1, !UP0 ;  /* 0x000000013f287887 */ /* 0x000fe2000c000000 */
[----:B0-----:R-:W-:-:S03]  /*0200*/  ISETP.NE.AND P0, PT, R5, RZ, PT ;  /* 0x000000ff0500720c */ /* 0x001fc60003f05270 */
[----:B------:R-:W-:-:S10]  /*0210*/  USEL UR40, UR40, 0x2, UP1 ;  /* 0x0000000228287887 */ /* 0x000fd40008800000 */
[----:B------:R-:W-:Y:S05]  /*0220*/  @P0 BRA `(.L_x_2) ;  /* 0x0000000000480947 */ /* 0x000fea0003800000 */
[----:B------:R-:W0:Y:S01]  /*0230*/  S2UR UR9, SR_CgaCtaId ;  /* 0x00000000000979c3 */ /* 0x000e220000008800 */
[----:B------:R-:W-:Y:S01]  /*0240*/  UMOV UR4, 0x400 ;  /* 0x0000040000047882 */ /* 0x000fe20000000000 */
[----:B------:R-:W-:Y:S01]  /*0250*/  UMOV UR5, 0x1 ;  /* 0x0000000100057882 */ /* 0x000fe20000000000 */
[----:B------:R-:W-:Y:S01]  /*0260*/  UMOV UR6, 0x80 ;  /* 0x0000008000067882 */ /* 0x000fe20000000000 */
[----:B------:R-:W-:Y:S01]  /*0270*/  ELECT P0, URZ, PT ;  /* 0x00000000003f782f */ /* 0x000fe20003800000 */
[----:B------:R-:W-:-:S04]  /*0280*/  UIADD3 UR6, -UR6, 0x100000, URZ ;  /* 0x0010000006067890 */ /* 0x000fc8000fffe13f */
[----:B------:R-:W-:Y:S02]  /*0290*/  USHF.L.U32 UR7, UR6, 0xb, URZ ;  /* 0x0000000b06077899 */ /* 0x000fe4000800063f */
[----:B------:R-:W-:Y:S02]  /*02a0*/  USHF.L.U32 UR6, UR6, 0x1, URZ ;  /* 0x0000000106067899 */ /* 0x000fe4000800063f */
[----:B0-----:R-:W-:Y:S02]  /*02b0*/  ULEA UR9, UR9, UR4, 0x18 ;  /* 0x0000000409097291 */ /* 0x001fe4000f8ec03f */
[----:B------:R-:W-:-:S04]  /*02c0*/  UIADD3 UR4, -UR5, 0x100000, URZ ;  /* 0x0010000005047890 */ /* 0x000fc8000fffe13f */
[----:B------:R-:W-:Y:S02]  /*02d0*/  USHF.L.U32 UR5, UR4, 0xb, URZ ;  /* 0x0000000b04057899 */ /* 0x000fe4000800063f */
[----:B------:R-:W-:Y:S01]  /*02e0*/  USHF.L.U32 UR4, UR4, 0x1, URZ ;  /* 0x0000000104047899 */ /* 0x000fe2000800063f */
[----:B------:R-:W0:Y:S11]  /*02f0*/  FENCE.VIEW.ASYNC.S ;  /* 0x00000000000073c6 */ /* 0x000e360000000000 */
[----:B0-----:R0:W1:Y:S01]  /*0300*/  SYNCS.EXCH.64 URZ, [UR9], UR4 ;  /* 0x00000004093f75b2 */ /* 0x0010620008000100 */
[----:B------:R0:W2:Y:S01]  /*0310*/  SYNCS.EXCH.64 URZ, [UR9+0x10], UR6 ;  /* 0x00001006093f75b2 */ /* 0x0000a20008000100 */
[----:B------:R0:W3:Y:S01]  /*0320*/  SYNCS.EXCH.64 URZ, [UR9+0x8], UR4 ;  /* 0x00000804093f75b2 */ /* 0x0000e20008000100 */
[----:B------:R0:W4:Y:S01]  /*0330*/  SYNCS.EXCH.64 URZ, [UR9+0x18], UR6 ;  /* 0x00001806093f75b2 */ /* 0x0001220008000100 */
[----:B------:R-:W-:Y:S01]  /*0340*/  NOP ;  /* 0x0000000000007918 */ /* 0x000fe20000000000 */
.L_x_2:
[----:B------:R-:W5:Y:S01]  /*0350*/  SHFL.IDX PT, R5, R0, RZ, 0x1f ;  /* 0x00001fff00057589 */ /* 0x000f6200000e0000 */
[----:B------:R-:W-:Y:S01]  /*0360*/  ELECT P0, URZ, PT ;  /* 0x00000000003f782f */ /* 0x000fe20003800000 */
[----:B------:R-:W-:Y:S01]  /*0370*/  NOP ;  /* 0x0000000000007918 */ /* 0x000fe20000000000 */
[----:B------:R-:W-:Y:S01]  /*0380*/  ELECT P1, URZ, PT ;  /* 0x00000000003f782f */ /* 0x000fe20003820000 */
[----:B------:R-:W1:Y:S01]  /*0390*/  SHFL.IDX PT, R3, R0, RZ, 0x1f ;  /* 0x00001fff00037589 */ /* 0x000e6200000e0000 */
[----:B0-----:R-:W-:Y:S01]  /*03a0*/  UMOV UR4, 0x20 ;  /* 0x0000002000047882 */ /* 0x001fe20000000000 */
[----:B------:R-:W-:Y:S01]  /*03b0*/  UMOV UR12, 0x80 ;  /* 0x00000080000c7882 */ /* 0x000fe20000000000 */
[----:B------:R-:W-:Y:S01]  /*03c0*/  NOP ;  /* 0x0000000000007918 */ /* 0x000fe20000000000 */
[----:B------:R0:W0:Y:S01]  /*03d0*/  SHFL.IDX PT, R0, R2, RZ, 0x1f ;  /* 0x00001fff02007589 */ /* 0x00002200000e0000 */
[----:B------:R-:W-:Y:S01]  /*03e0*/  ULDC.64 UR38, c[0x0][0x208] ;  /* 0x0000820000267ab9 */ /* 0x000fe20000000a00 */
[----:B-----5:R-:W-:-:S02]  /*03f0*/  ISETP.NE.OR P0, PT, R5, RZ, !P0 ;  /* 0x000000ff0500720c */ /* 0x020fc40004705670 */
[----:B-1----:R-:W-:Y:S02]  /*0400*/  ISETP.NE.OR P1, PT, R3, RZ, !P1 ;  /* 0x000000ff0300720c */ /* 0x002fe40004f25670 */
[----:B------:R-:W-:-:S04]  /*0410*/  SHF.R.S32.HI R3, RZ, 0x1f, R4 ;  /* 0x0000001fff037819 */ /* 0x000fc80000011404 */
[----:B------:R-:W-:-:S05]  /*0420*/  LEA.HI R3, R3, R4, RZ, 0x7 ;  /* 0x0000000403037211 */ /* 0x000fca00078f38ff */
[----:B------:R-:W-:Y:S01]  /*0430*/  VOTEU.ALL UP0, P0 ;  /* 0x00000000003f7886 */ /* 0x000fe20000000000 */
[----:B------:R-:W-:Y:S01]  /*0440*/  LOP3.LUT R3, R3, 0xffffff80, RZ, 0xc0, !PT ;  /* 0xffffff8003037812 */ /* 0x000fe200078ec0ff */
[----:B------:R-:W-:-:S03]  /*0450*/  VOTEU.ALL UP1, P1 ;  /* 0x00000000003f7886 */ /* 0x000fc60000820000 */
[----:B------:R-:W1:Y:S01]  /*0460*/  @!UP0 S2UR UR7, SR_CgaCtaId ;  /* 0x00000000000789c3 */ /* 0x000e620000008800 */
[----:B------:R-:W-:Y:S01]  /*0470*/  @!UP0 UMOV UR6, 0x400 ;  /* 0x0000040000068882 */ /* 0x000fe20000000000 */
[----:B------:R-:W-:-:S04]  /*0480*/  @!UP0 UIADD3 UR4, -UR4, 0x100000, URZ ;  /* 0x0010000004048890 */ /* 0x000fc8000fffe13f */
[----:B------:R-:W-:Y:S02]  /*0490*/  @!UP0 USHF.L.U32 UR5, UR4, 0xb, URZ ;  /* 0x0000000b04058899 */ /* 0x000fe4000800063f */
[----:B------:R-:W-:Y:S01]  /*04a0*/  @!UP0 USHF.L.U32 UR4, UR4, 0x1, URZ ;  /* 0x0000000104048899 */ /* 0x000fe2000800063f */
[----:B------:R-:W-:Y:S01]  /*04b0*/  IMAD.IADD R3, R4, 0x1, -R3 ;  /* 0x0000000104037824 */ /* 0x000fe200078e0a03 */
[----:B------:R-:W-:Y:S01]  /*04c0*/  @!UP1 UMOV UR10, 0x400 ;  /* 0x00000400000a9882 */ /* 0x000fe20000000000 */
[----:B------:R-:W-:Y:S01]  /*04d0*/  VOTEU.ALL UP2, P1 ;  /* 0x00000000003f7886 */ /* 0x000fe20000840000 */
[----:B------:R-:W-:Y:S01]  /*04e0*/  VOTEU.ALL UP3, P1 ;  /* 0x00000000003f7886 */ /* 0x000fe20000860000 */
[----:B------:R-:W-:Y:S01]  /*04f0*/  VOTEU.ALL UP4, P1 ;  /* 0x00000000003f7886 */ /* 0x000fe20000880000 */
[----:B------:R-:W5:Y:S01]  /*0500*/  @!UP1 S2UR UR11, SR_CgaCtaId ;  /* 0x00000000000b99c3 */ /* 0x000f620000008800 */
[----:B------:R-:W-:Y:S01]  /*0510*/  VOTEU.ALL UP5, P1 ;  /* 0x00000000003f7886 */ /* 0x000fe200008a0000 */
[----:B------:R-:W-:Y:S01]  /*0520*/  ISETP.NE.AND P1, PT, RZ, UR15, PT ;  /* 0x0000000fff007c0c */ /* 0x000fe2000bf25270 */
[----:B-1----:R-:W-:-:S02]  /*0530*/  @!UP0 ULEA UR9, UR7, UR6, 0x18 ;  /* 0x0000000607098291 */ /* 0x002fc4000f8ec03f */
[----:B------:R-:W-:-:S04]  /*0540*/  @!UP1 UIADD3 UR6, -UR12, 0x100000, URZ ;  /* 0x001000000c069890 */ /* 0x000fc8000fffe13f */
[----:B------:R-:W-:Y:S02]  /*0550*/  @!UP1 USHF.L.U32 UR7, UR6, 0xb, URZ ;  /* 0x0000000b06079899 */ /* 0x000fe4000800063f */
[----:B------:R-:W-:Y:S01]  /*0560*/  @!UP1 USHF.L.U32 UR6, UR6, 0x1, URZ ;  /* 0x0000000106069899 */ /* 0x000fe2000800063f */
[----:B------:R-:W-:Y:S01]  /*0570*/  VOTEU.ALL UP0, P0 ;  /* 0x00000000003f7886 */ /* 0x000fe20000000000 */
[----:B-----5:R-:W-:Y:S01]  /*0580*/  @!UP1 ULEA UR10, UR11, UR10, 0x18 ;  /* 0x0000000a0b0a9291 */ /* 0x020fe2000f8ec03f */
[----:B------:R-:W-:Y:S01]  /*0590*/  VOTEU.ALL UP1, P0 ;  /* 0x00000000003f7886 */ /* 0x000fe20000020000 */
[----:B------:R-:W1:Y:S02]  /*05a0*/  FENCE.VIEW.ASYNC.S ;  /* 0x00000000000073c6 */ /* 0x000e640000000000 */
[----:B-1----:R-:W2:Y:S02]  /*05b0*/  @!UP0 SYNCS.EXCH.64 URZ, [UR9+0x50], UR4 ;  /* 0x00005004093f85b2 */ /* 0x002ea40008000100 */
[----:B------:R1:W2:Y:S01]  /*05c0*/  @!UP1 SYNCS.EXCH.64 URZ, [UR9+0x58], UR4 ;  /* 0x00005804093f95b2 */ /* 0x0002a20008000100 */
[----:B------:R-:W-:Y:S01]  /*05d0*/  NOP ;  /* 0x0000000000007918 */ /* 0x000fe20000000000 */
[----:B-1----:R-:W-:-:S02]  /*05e0*/  ULDC.64 UR4, c[0x0][0x598] ;  /* 0x0001660000047ab9 */ /* 0x002fc40000000a00 */
[----:B------:R-:W-:Y:S02]  /*05f0*/  ISETP.NE.U32.AND P0, PT, RZ, UR4, PT ;  /* 0x00000004ff007c0c */ /* 0x000fe4000bf05070 */
[----:B------:R1:W2:Y:S02]  /*0600*/  @!UP2 SYNCS.EXCH.64 URZ, [UR10+0x30], UR6 ;  /* 0x000030060a3fa5b2 */ /* 0x0002a40008000100 */
[----:B------:R-:W-:Y:S01]  /*0610*/  ISETP.NE.AND.EX P0, PT, RZ, UR5, PT, P0 ;  /* 0x00000005ff007c0c */ /* 0x000fe2000bf05300 */
[----:B------:R1:W2:Y:S01]  /*0620*/  @!UP3 SYNCS.EXCH.64 URZ, [UR10+0x38], UR6 ;  /* 0x000038060a3fb5b2 */ /* 0x0002a20008000100 */
[----:B------:R1:W2:Y:S01]  /*0630*/  @!UP4 SYNCS.EXCH.64 URZ, [UR10+0x40], UR6 ;  /* 0x000040060a3fc5b2 */ /* 0x0002a20008000100 */
[----:B------:R1:W2:Y:S01]  /*0640*/  @!UP5 SYNCS.EXCH.64 URZ, [UR10+0x48], UR6 ;  /* 0x000048060a3fd5b2 */ /* 0x0002a20008000100 */
[----:B------:R-:W-:Y:S01]  /*0650*/  NOP ;  /* 0x0000000000007918 */ /* 0x000fe20000000000 */
[----:B--234-:R-:W-:Y:S08]  /*0660*/  BAR.SYNC.DEFER_BLOCKING 0x0 ;  /* 0x0000000000007b1d */ /* 0x01cff00000010000 */
[----:B01----:R-:W-:Y:S05]  /*0670*/  @!P0 BRA `(.L_x_3) ;  /* 0x00000000001c8947 */ /* 0x003fea0003800000 */
[----:B------:R-:W0:Y:S02]  /*0680*/  LDC.64 R6, c[0x0][0x598] ;  /* 0x00016600ff067b82 */ /* 0x000e240000000a00 */
[----:B0-----:R-:W2:Y:S02]  /*0690*/  LDG.E.64 R6, desc[UR38][R6.64] ;  /* 0x0000002606067981 */ /* 0x001ea4000c1e1b00 */
[----:B--2---:R-:W-:-:S04]  /*06a0*/  ISETP.NE.U32.AND P0, PT, R6, RZ, PT ;  /* 0x000000ff0600720c */ /* 0x004fc80003f05070 */
[----:B------:R-:W-:-:S13]  /*06b0*/  ISETP.NE.AND.EX P0, PT, R7, RZ, PT, P0 ;  /* 0x000000ff0700720c */ /* 0x000fda0003f05300 */
[----:B------:R-:W-:Y:S05]  /*06c0*/  @!P0 BRA `(.L_x_3) ;  /* 0x0000000000088947 */ /* 0x000fea0003800000 */
[----:B------:R1:W5:Y:S01]  /*06d0*/  LD.E R23, desc[UR38][R6.64] ;  /* 0x0000002606177980 */ /* 0x000362000c101900 */
[----:B------:R-:W-:Y:S05]  /*06e0*/  BRA `(.L_x_4) ;  /* 0x0000000000247947 */ /* 0x000fea0003800000 */
.L_x_3:
[----:B------:R-:W-:Y:S02]  /*06f0*/  ULDC.64 UR4, c[0x0][0x588] ;  /* 0x0001620000047ab9 */ /* 0x000fe40000000a00 */
[----:B------:R-:W-:-:S04]  /*0700*/  ISETP.NE.U32.AND P0, PT, RZ, UR4, PT ;  /* 0x00000004ff007c0c */ /* 0x000fc8000bf05070 */
[----:B------:R-:W-:-:S13]  /*0710*/  ISETP.NE.AND.EX P0, PT, RZ, UR5, PT, P0 ;  /* 0x00000005ff007c0c */ /* 0x000fda000bf05300 */
[----:B------:R-:W-:Y:S05]  /*0720*/  @!P0 BRA `(.L_x_5) ;  /* 0x00000000000c8947 */ /* 0x000fea0003800000 */
[----:B------:R-:W0:Y:S02]  /*0730*/  LDC.64 R6, c[0x0][0x588] ;  /* 0x00016200ff067b82 */ /* 0x000e240000000a00 */
[----:B0-----:R0:W5:Y:S01]  /*0740*/  LDG.E R23, desc[UR38][R6.64] ;  /* 0x0000002606177981 */ /* 0x001162000c1e1900 */
[----:B------:R-:W-:Y:S05]  /*0750*/  BRA `(.L_x_4) ;  /* 0x0000000000087947 */ /* 0x000fea0003800000 */
.L_x_5:
[----:B------:R-:W-:Y:S02]  /*0760*/  ULDC UR4, c[0x0][0x580] ;  /* 0x0001600000047ab9 */ /* 0x000fe40000000800 */
[----:B------:R-:W-:-:S07]  /*0770*/  IMAD.U32 R23, RZ, RZ, UR4 ;  /* 0x00000004ff177e24 */ /* 0x000fce000f8e00ff */
.L_x_4:
[----:B------:R-:W-:Y:S02]  /*0780*/  ULDC.64 UR4, c[0x0][0x5a0] ;  /* 0x0001680000047ab9 */ /* 0x000fe40000000a00 */
[----:B------:R-:W-:-:S04]  /*0790*/  ISETP.NE.U32.AND P0, PT, RZ, UR4, PT ;  /* 0x00000004ff007c0c */ /* 0x000fc8000bf05070 */
[----:B------:R-:W-:-:S13]  /*07a0*/  ISETP.NE.AND.EX P0, PT, RZ, UR5, PT, P0 ;  /* 0x00000005ff007c0c */ /* 0x000fda000bf05300 */
[----:B------:R-:W-:Y:S05]  /*07b0*/  @!P0 BRA `(.L_x_6) ;  /* 0x00000000001c8947 */ /* 0x000fea0003800000 */
[----:B01----:R-:W0:Y:S02]  /*07c0*/  LDC.64 R6, c[0x0][0x5a0] ;  /* 0x00016800ff067b82 */ /* 0x003e240000000a00 */
[----:B0-----:R-:W2:Y:S02]  /*07d0*/  LDG.E.64 R6, desc[UR38][R6.64] ;  /* 0x0000002606067981 */ /* 0x001ea4000c1e1b00 */
[----:B--2---:R-:W-:-:S04]  /*07e0*/  ISETP.NE.U32.AND P0, PT, R6, RZ, PT ;  /* 0x000000ff0600720c */ /* 0x004fc80003f05070 */
[----:B------:R-:W-:-:S13]  /*07f0*/  ISETP.NE.AND.EX P0, PT, R7, RZ, PT, P0 ;  /* 0x000000ff0700720c */ /* 0x000fda0003f05300 */
[----:B------:R-:W-:Y:S05]  /*0800*/  @!P0 BRA `(.L_x_6) ;  /* 0x0000000000088947 */ /* 0x000fea0003800000 */
[----:B------:R3:W5:Y:S01]  /*0810*/  LD.E R22, desc[UR38][R6.64] ;  /* 0x0000002606167980 */ /* 0x000762000c101900 */
[----:B------:R-:W-:Y:S05]  /*0820*/  BRA `(.L_x_7) ;  /* 0x0000000000247947 */ /* 0x000fea0003800000 */
.L_x_6:
[----:B------:R-:W-:Y:S02]  /*0830*/  ULDC.64 UR4, c[0x0][0x590] ;  /* 0x0001640000047ab9 */ /* 0x000fe40000000a00 */
[----:B------:R-:W-:-:S04]  /*0840*/  ISETP.NE.U32.AND P0, PT, RZ, UR4, PT ;  /* 0x00000004ff007c0c */ /* 0x000fc8000bf05070 */
[----:B------:R-:W-:-:S13]  /*0850*/  ISETP.NE.AND.EX P0, PT, RZ, UR5, PT, P0 ;  /* 0x00000005ff007c0c */ /* 0x000fda000bf05300 */
[----:B------:R-:W-:Y:S05]  /*0860*/  @!P0 BRA `(.L_x_8) ;  /* 0x00000000000c8947 */ /* 0x000fea0003800000 */
[----:B01----:R-:W0:Y:S02]  /*0870*/  LDC.64 R6, c[0x0][0x590] ;  /* 0x00016400ff067b82 */ /* 0x003e240000000a00 */
[----:B0-----:R2:W5:Y:S01]  /*0880*/  LDG.E R22, desc[UR38][R6.64] ;  /* 0x0000002606167981 */ /* 0x001562000c1e1900 */
[----:B------:R-:W-:Y:S05]  /*0890*/  BRA `(.L_x_7) ;  /* 0x0000000000087947 */ /* 0x000fea0003800000 */
.L_x_8:
[----:B------:R-:W-:Y:S02]  /*08a0*/  ULDC UR4, c[0x0][0x584] ;  /* 0x0001610000047ab9 */ /* 0x000fe40000000800 */
[----:B------:R-:W-:-:S07]  /*08b0*/  IMAD.U32 R22, RZ, RZ, UR4 ;  /* 0x00000004ff167e24 */ /* 0x000fce000f8e00ff */
.L_x_7:
[----:B------:R-:W4:Y:S01]  /*08c0*/  S2UR UR10, SR_CTAID.Y ;  /* 0x00000000000a79c3 */ /* 0x000f220000002600 */
[----:B------:R-:W-:Y:S01]  /*08d0*/  ULDC UR5, c[0x0][0x65c] ;  /* 0x0001970000057ab9 */ /* 0x000fe20000000800 */
[----:B------:R-:W-:Y:S01]  /*08e0*/  UISETP.NE.AND UP0, UPT, UR15, 0x2, UPT ;  /* 0x000000020f00788c */ /* 0x000fe2000bf05270 */
[----:B------:R-:W-:Y:S01]  /*08f0*/  PRMT R5, RZ, 0x7610, R5 ;  /* 0x00007610ff057816 */ /* 0x000fe20000000005 */
[----:B------:R-:W-:Y:S01]  /*0900*/  UISETP.NE.AND UP2, UPT, UR5, 0x1, UPT ;  /* 0x000000010500788c */ /* 0x000fe2000bf45270 */
[----:B------:R-:W-:Y:S02]  /*0910*/  IMAD.MOV.U32 R18, RZ, RZ, -0x1 ;  /* 0xffffffffff127424 */ /* 0x000fe400078e00ff */
[----:B------:R-:W-:Y:S01]  /*0920*/  IMAD.MOV.U32 R19, RZ, RZ, -0x1 ;  /* 0xffffffffff137424 */ /* 0x000fe200078e00ff */
[----:B------:R-:W4:Y:S01]  /*0930*/  S2UR UR4, SR_CTAID.X ;  /* 0x00000000000479c3 */ /* 0x000f220000002500 */
[----:B------:R-:W-:-:S06]  /*0940*/  UP2UR UR48, UPR, URZ, 0x4 ;  /* 0x000000043f307883 */ /* 0x000fcc0008000000 */
[----:B------:R-:W-:Y:S01]  /*0950*/  @UP2 ULDC UR12, c[0x0][0x10] ;  /* 0x00000400000c2ab9 */ /* 0x000fe20000000800 */
[----:B------:R-:W-:Y:S01]  /*0960*/  @UP2 UMOV UR7, URZ ;  /* 0x0000003f00072c82 */ /* 0x000fe20008000000 */
[----:B------:R-:W-:Y:S01]  /*0970*/  @UP2 UMOV UR5, URZ ;  /* 0x0000003f00052c82 */ /* 0x000fe20008000000 */
[----:B0123--:R-:W0:Y:S01]  /*0980*/  LDC.64 R6, c[0x0][0x650] ;  /* 0x00019400ff067b82 */ /* 0x00fe220000000a00 */
[----:B----4-:R-:W-:Y:S02]  /*0990*/  @UP2 UMOV UR9, UR10 ;  /* 0x0000000a00092c82 */ /* 0x010fe40008000000 */
[----:B------:R-:W-:Y:S01]  /*09a0*/  @UP2 UMOV UR6, UR9 ;  /* 0x0000000900062c82 */ /* 0x000fe20008000000 */
[----:B------:R-:W-:Y:S01]  /*09b0*/  @!UP2 UMOV UR9, UR10 ;  /* 0x0000000a0009ac82 */ /* 0x000fe20008000000 */
[----:B------:R-:W-:-:S03]  /*09c0*/  @UP2 UIMAD.WIDE.U32 UR12, UR4, UR12, UR6 ;  /* 0x0000000c040c22a5 */ /* 0x000fc6000f8e0006 */
[----:B------:R-:W-:Y:S01]  /*09d0*/  @!UP2 ULDC UR6, c[0x0][0xc] ;  /* 0x000003000006aab9 */ /* 0x000fe20000000800 */
[----:B------:R-:W-:Y:S01]  /*09e0*/  @UP2 UIADD3 UR14, UR13, UR5, URZ ;  /* 0x000000050d0e2290 */ /* 0x000fe2000fffe03f */
[----:B------:R-:W-:Y:S02]  /*09f0*/  ULDC UR10, c[0x0][0xc] ;  /* 0x00000300000a7ab9 */ /* 0x000fe40000000800 */
[----:B------:R-:W-:Y:S01]  /*0a00*/  UMOV UR5, URZ ;  /* 0x0000003f00057c82 */ /* 0x000fe20008000000 */
[----:B------:R-:W-:Y:S01]  /*0a10*/  ULDC UR11, c[0x0][0x10] ;  /* 0x00000400000b7ab9 */ /* 0x000fe20000000800 */
[----:B------:R-:W-:Y:S02]  /*0a20*/  @!UP2 UIMAD.WIDE.U32 UR6, UR6, UR9, UR4 ;  /* 0x000000090606a2a5 */ /* 0x000fe4000f8e0004 */
[----:B------:R-:W-:Y:S01]  /*0a30*/  UIMAD.WIDE.U32 UR10, UR10, UR11, URZ ;  /* 0x0000000b0a0a72a5 */ /* 0x000fe2000f8e003f */
[----:B------:R-:W-:-:S03]  /*0a40*/  ULDC UR13, c[0x0][0x14] ;  /* 0x00000500000d7ab9 */ /* 0x000fc60000000800 */
[----:B------:R-:W-:Y:S02]  /*0a50*/  UIMAD.WIDE.U32 UR36, UR10, UR13, URZ ;  /* 0x0000000d0a2472a5 */ /* 0x000fe4000f8e003f */
[----:B------:R-:W-:Y:S01]  /*0a60*/  UIMAD UR41, UR11, UR13, URZ ;  /* 0x0000000d0b2972a4 */ /* 0x000fe2000f8e023f */
[----:B------:R-:W-:Y:S01]  /*0a70*/  @!UP2 UMOV UR12, UR6 ;  /* 0x00000006000cac82 */ /* 0x000fe20008000000 */
[----:B------:R-:W-:Y:S02]  /*0a80*/  @!UP2 UMOV UR14, UR7 ;  /* 0x00000007000eac82 */ /* 0x000fe40008000000 */
[----:B------:R-:W-:Y:S02]  /*0a90*/  UIADD3 UR41, UR37, UR41, URZ ;  /* 0x0000002925297290 */ /* 0x000fe4000fffe03f */
[----:B------:R-:W-:-:S04]  /*0aa0*/  UIADD3 UR6, UP1, UR12, UR36, URZ ;  /* 0x000000240c067290 */ /* 0x000fc8000ff3e03f */
[----:B------:R-:W-:Y:S02]  /*0ab0*/  UIADD3.X UR7, UR14, UR41, URZ, UP1, !UPT ;  /* 0x000000290e077290 */ /* 0x000fe40008ffe43f */
[----:B------:R-:W-:Y:S02]  /*0ac0*/  USEL UR6, UR6, UR12, !UP0 ;  /* 0x0000000c06067287 */ /* 0x000fe4000c000000 */
[----:B------:R-:W-:-:S04]  /*0ad0*/  USEL UR7, UR7, UR14, !UP0 ;  /* 0x0000000e07077287 */ /* 0x000fc8000c000000 */
[----:B0-----:R-:W-:Y:S01]  /*0ae0*/  ISETP.LE.U32.AND P0, PT, R6, UR6, PT ;  /* 0x0000000606007c0c */ /* 0x001fe2000bf03070 */
[----:B------:R-:W-:Y:S02]  /*0af0*/  IMAD.U32 R16, RZ, RZ, UR6 ;  /* 0x00000006ff107e24 */ /* 0x000fe4000f8e00ff */
[----:B------:R-:W-:Y:S02]  /*0b00*/  IMAD.U32 R2, RZ, RZ, UR7 ;  /* 0x00000007ff027e24 */ /* 0x000fe4000f8e00ff */
[----:B------:R-:W-:-:S03]  /*0b10*/  IMAD.U32 R17, RZ, RZ, UR7 ;  /* 0x00000007ff117e24 */ /* 0x000fc6000f8e00ff */
[----:B------:R-:W-:Y:S01]  /*0b20*/  ISETP.GE.U32.AND.EX P0, PT, R2, R7, PT, P0 ;  /* 0x000000070200720c */ /* 0x000fe20003f06100 */
[----:B------:R-:W-:-:S12]  /*0b30*/  IMAD.MOV.U32 R2, RZ, RZ, -0x1 ;  /* 0xffffffffff027424 */ /* 0x000fd800078e00ff */
[----:B------:R-:W-:Y:S05]  /*0b40*/  @P0 BRA `(.L_x_9) ;  /* 0x00000004008c0947 */ /* 0x000fea0003800000 */
[----:B------:R-:W-:Y:S01]  /*0b50*/  I2FP.F32.U32 R2, UR4 ;  /* 0x0000000400027c45 */ /* 0x000fe20008201000 */
[----:B------:R-:W-:Y:S01]  /*0b60*/  ULDC.64 UR16, c[0x0][0x628] ;  /* 0x00018a0000107ab9 */ /* 0x000fe20000000a00 */
[----:B------:R-:W-:Y:S01]  /*0b70*/  ULDC UR6, c[0x0][0x150] ;  /* 0x0000540000067ab9 */ /* 0x000fe20000000800 */
[----:B------:R-:W-:Y:S01]  /*0b80*/  ISETP.NE.U32.AND P0, PT, RZ, UR16, PT ;  /* 0x00000010ff007c0c */ /* 0x000fe2000bf05070 */
[----:B------:R-:W-:Y:S01]  /*0b90*/  ULDC UR15, c[0x0][0x630] ;  /* 0x00018c00000f7ab9 */ /* 0x000fe20000000800 */
[----:B------:R-:W-:Y:S01]  /*0ba0*/  FMUL R2, R2, UR6 ;  /* 0x0000000602027c20 */ /* 0x000fe20008400000 */
[----:B------:R-:W-:Y:S01]  /*0bb0*/  R2UR UR19, R16 ;  /* 0x00000000101372ca */ /* 0x000fe200000e0000 */
[----:B------:R-:W-:Y:S01]  /*0bc0*/  ULDC UR21, c[0x0][0x154] ;  /* 0x0000550000157ab9 */ /* 0x000fe20000000800 */
[----:B------:R-:W-:Y:S01]  /*0bd0*/  ISETP.NE.AND.EX P0, PT, RZ, UR17, PT, P0 ;  /* 0x00000011ff007c0c */ /* 0x000fe2000bf05300 */
[----:B------:R0:W1:Y:S01]  /*0be0*/  F2I.U32.TRUNC.NTZ R5, R2 ;  /* 0x0000000200057305 */ /* 0x000062000020f000 */
[----:B------:R-:W-:-:S02]  /*0bf0*/  R2UR UR20, R17 ;  /* 0x00000000111472ca */ /* 0x000fc400000e0000 */
[----:B------:R-:W-:Y:S02]  /*0c00*/  R2UR UR6, R16 ;  /* 0x00000000100672ca */ /* 0x000fe400000e0000 */
[----:B------:R-:W-:-:S07]  /*0c10*/  R2UR UR7, R17 ;  /* 0x00000000110772ca */ /* 0x000fce00000e0000 */
[----:B0-----:R-:W-:Y:S08]  /*0c20*/  @!P0 BRA `(.L_x_10) ;  /* 0x0000000000308947 */ /* 0x001ff00003800000 */
[----:B------:R-:W-:Y:S01]  /*0c30*/  R2UR UR6, R16 ;  /* 0x00000000100672ca */ /* 0x000fe200000e0000 */
[----:B------:R-:W-:Y:S01]  /*0c40*/  ULDC UR12, c[0x0][0x634] ;  /* 0x00018d00000c7ab9 */ /* 0x000fe20000000800 */
[----:B------:R-:W-:-:S11]  /*0c50*/  R2UR UR14, R17 ;  /* 0x00000000110e72ca */ /* 0x000fd600000e0000 */
[----:B------:R-:W-:-:S04]  /*0c60*/  UIADD3 UR12, UP1, UR6, UR12, URZ ;  /* 0x0000000c060c7290 */ /* 0x000fc8000ff3e03f */
[----:B------:R-:W-:-:S04]  /*0c70*/  UIADD3.X UR14, URZ, UR14, URZ, UP1, !UPT ;  /* 0x0000000e3f0e7290 */ /* 0x000fc80008ffe43f */
[----:B------:R-:W-:-:S04]  /*0c80*/  UIMAD.WIDE.U32 UR6, UR14, UR16, URZ ;  /* 0x000000100e0672a5 */ /* 0x000fc8000f8e003f */
[----:B------:R-:W-:Y:S02]  /*0c90*/  UIMAD.WIDE.U32 UR10, UP1, UR12, UR17, UR6 ;  /* 0x000000110c0a72a5 */ /* 0x000fe4000f820006 */
[----:B------:R-:W-:Y:S02]  /*0ca0*/  UIMAD.WIDE.U32 UR6, UR12, UR16, URZ ;  /* 0x000000100c0672a5 */ /* 0x000fe4000f8e003f */
[----:B------:R-:W-:Y:S02]  /*0cb0*/  UIADD3.X UR13, URZ, URZ, URZ, UP1, !UPT ;  /* 0x0000003f3f0d7290 */ /* 0x000fe40008ffe43f */
[----:B------:R-:W-:Y:S01]  /*0cc0*/  UIADD3 URZ, UP1, UR7, UR10, URZ ;  /* 0x0000000a073f7290 */ /* 0x000fe2000ff3e03f */
[----:B------:R-:W-:-:S03]  /*0cd0*/  UMOV UR12, UR11 ;  /* 0x0000000b000c7c82 */ /* 0x000fc60008000000 */
[----:B------:R-:W-:-:S12]  /*0ce0*/  UIMAD.WIDE.U32.X UR6, UR14, UR17, UR12, UP1 ;  /* 0x000000110e0672a5 */ /* 0x000fd800088e040c */
.L_x_10:
[----:B------:R-:W-:Y:S01]  /*0cf0*/  USHF.R.U64 UR5, UR6, UR15, UR7 ;  /* 0x0000000f06057299 */ /* 0x000fe20008001207 */
[----:B------:R-:W-:Y:S01]  /*0d00*/  I2FP.F32.U32 R2, UR9 ;  /* 0x0000000900027c45 */ /* 0x000fe20008201000 */
[----:B------:R-:W-:Y:S01]  /*0d10*/  USHF.R.U32.HI UR6, URZ, UR15, UR7 ;  /* 0x0000000f3f067299 */ /* 0x000fe20008011607 */
[----:B-1----:R-:W-:Y:S01]  /*0d20*/  R2UR UR14, R5 ;  /* 0x00000000050e72ca */ /* 0x002fe200000e0000 */
[----:B------:R-:W-:Y:S02]  /*0d30*/  UIADD3 UR17, UP1, URZ, -UR5, URZ ;  /* 0x800000053f117290 */ /* 0x000fe4000ff3e03f */
[----:B------:R-:W-:Y:S01]  /*0d40*/  FMUL R2, R2, UR21 ;  /* 0x0000001502027c20 */ /* 0x000fe20008400000 */
[----:B------:R-:W-:Y:S01]  /*0d50*/  ULDC.64 UR10, c[0x0][0x620] ;  /* 0x00018800000a7ab9 */ /* 0x000fe20000000a00 */
[----:B------:R-:W-:Y:S01]  /*0d60*/  UIADD3.X UR6, URZ, ~UR6, URZ, UP1, !UPT ;  /* 0x800000063f067290 */ /* 0x000fe20008ffe43f */
[----:B------:R-:W-:Y:S01]  /*0d70*/  UMOV UR12, UR19 ;  /* 0x00000013000c7c82 */ /* 0x000fe20008000000 */
[----:B------:R-:W-:-:S02]  /*0d80*/  UMOV UR13, UR20 ;  /* 0x00000014000d7c82 */ /* 0x000fc40008000000 */
[----:B------:R-:W-:Y:S01]  /*0d90*/  UIMAD UR6, UR6, UR10, URZ ;  /* 0x0000000a060672a4 */ /* 0x000fe2000f8e023f */
[----:B------:R-:W0:Y:S01]  /*0da0*/  F2I.U32.TRUNC.NTZ R2, R2 ;  /* 0x0000000200027305 */ /* 0x000e22000020f000 */
[----:B------:R-:W-:Y:S02]  /*0db0*/  UIMAD.WIDE.U32 UR12, UR17, UR10, UR12 ;  /* 0x0000000a110c72a5 */ /* 0x000fe4000f8e000c */
[----:B------:R-:W-:Y:S01]  /*0dc0*/  UIMAD UR17, UR17, UR11, UR6 ;  /* 0x0000000b111172a4 */ /* 0x000fe2000f8e0206 */
[----:B------:R-:W-:Y:S01]  /*0dd0*/  ULDC UR24, c[0x0][0x658] ;  /* 0x0001960000187ab9 */ /* 0x000fe20000000800 */
[----:B------:R-:W-:Y:S02]  /*0de0*/  UMOV UR22, 0xffffffff ;  /* 0xffffffff00167882 */ /* 0x000fe40000000000 */
[----:B------:R-:W-:Y:S01]  /*0df0*/  UIADD3 UR17, UR13, UR17, URZ ;  /* 0x000000110d117290 */ /* 0x000fe2000fffe03f */
[----:B------:R-:W-:Y:S01]  /*0e00*/  ULDC UR19, c[0x0][0x618] ;  /* 0x0001860000137ab9 */ /* 0x000fe20000000800 */
[----:B------:R-:W-:Y:S01]  /*0e10*/  ULDC.64 UR6, c[0x0][0x640] ;  /* 0x0001900000067ab9 */ /* 0x000fe20000000a00 */
[----:B------:R-:W-:Y:S01]  /*0e20*/  USHF.L.U32 UR13, UR22, UR24, URZ ;  /* 0x00000018160d7299 */ /* 0x000fe2000800063f */
[----:B------:R-:W-:Y:S01]  /*0e30*/  ISETP.NE.U32.AND P0, PT, RZ, UR6, PT ;  /* 0x00000006ff007c0c */ /* 0x000fe2000bf05070 */
[----:B------:R-:W-:-:S02]  /*0e40*/  USHF.R.U64 UR22, UR12, UR19, UR17 ;  /* 0x000000130c167299 */ /* 0x000fc40008001211 */
[----:B------:R-:W-:Y:S01]  /*0e50*/  USHF.R.U32.HI UR12, URZ, UR19, UR17 ;  /* 0x000000133f0c7299 */ /* 0x000fe20008011611 */
[----:B0-----:R-:W-:Y:S01]  /*0e60*/  R2UR UR16, R2 ;  /* 0x00000000021072ca */ /* 0x001fe200000e0000 */
[----:B------:R-:W-:Y:S01]  /*0e70*/  ULDC UR21, c[0x0][0x608] ;  /* 0x0001820000157ab9 */ /* 0x000fe20000000800 */
[----:B------:R-:W-:Y:S01]  /*0e80*/  ISETP.NE.AND.EX P0, PT, RZ, UR7, PT, P0 ;  /* 0x00000007ff007c0c */ /* 0x000fe2000bf05300 */
[----:B------:R-:W-:Y:S02]  /*0e90*/  USHF.R.U64 UR26, UR22, UR21, UR12 ;  /* 0x00000015161a7299 */ /* 0x000fe4000800120c */
[----:B------:R-:W-:Y:S01]  /*0ea0*/  USHF.R.U32.HI UR12, URZ, UR21, UR12 ;  /* 0x000000153f0c7299 */ /* 0x000fe2000801160c */
[----:B------:R-:W-:Y:S01]  /*0eb0*/  UMOV UR20, 0x1 ;  /* 0x0000000100147882 */ /* 0x000fe20000000000 */
[----:B------:R-:W-:Y:S02]  /*0ec0*/  UIADD3 UR14, -UR14, URZ, URZ ;  /* 0x0000003f0e0e7290 */ /* 0x000fe4000fffe13f */
[----:B------:R-:W-:-:S02]  /*0ed0*/  USHF.R.U64 UR27, UR26, UR24, UR12 ;  /* 0x000000181a1b7299 */ /* 0x000fc4000800120c */
[----:B------:R-:W-:Y:S01]  /*0ee0*/  USHF.L.U32 UR19, UR20, UR24, URZ ;  /* 0x0000001814137299 */ /* 0x000fe2000800063f */
[----:B------:R-:W-:Y:S01]  /*0ef0*/  ULDC UR15, c[0x0][0x144] ;  /* 0x00005100000f7ab9 */ /* 0x000fe20000000800 */
[----:B------:R-:W-:Y:S01]  /*0f00*/  ULDC UR10, c[0x0][0x600] ;  /* 0x00018000000a7ab9 */ /* 0x000fe20000000800 */
[----:B------:R-:W-:Y:S02]  /*0f10*/  ULOP3.LUT UR20, URZ, UR13, URZ, 0x33, !UPT ;  /* 0x0000000d3f147292 */ /* 0x000fe4000f8e333f */
[----:B------:R-:W-:Y:S02]  /*0f20*/  USHF.R.U32.HI UR13, URZ, UR24, UR12 ;  /* 0x000000183f0d7299 */ /* 0x000fe4000801160c */
[----:B------:R-:W-:Y:S02]  /*0f30*/  UIADD3 UR11, UR10, -0x1, URZ ;  /* 0xffffffff0a0b7890 */ /* 0x000fe4000fffe03f */
[----:B------:R-:W-:Y:S02]  /*0f40*/  UIADD3 UR23, -UR16, URZ, URZ ;  /* 0x0000003f10177290 */ /* 0x000fe4000fffe13f */
[----:B------:R-:W-:Y:S01]  /*0f50*/  UIMAD UR4, UR15, UR14, UR4 ;  /* 0x0000000e0f0472a4 */ /* 0x000fe2000f8e0204 */
[----:B------:R-:W-:Y:S01]  /*0f60*/  ULDC UR28, c[0x0][0x148] ;  /* 0x00005200001c7ab9 */ /* 0x000fe20000000800 */
[----:B------:R-:W-:Y:S01]  /*0f70*/  ULDC UR24, c[0x0][0x648] ;  /* 0x0001920000187ab9 */ /* 0x000fe20000000800 */
[----:B------:R-:W-:Y:S01]  /*0f80*/  ULDC UR25, c[0x0][0x638] ;  /* 0x00018e0000197ab9 */ /* 0x000fe20000000800 */
[----:B------:R-:W-:Y:S01]  /*0f90*/  UMOV UR12, UR27 ;  /* 0x0000001b000c7c82 */ /* 0x000fe20008000000 */
[----:B------:R-:W-:Y:S07]  /*0fa0*/  @!P0 BRA `(.L_x_11) ;  /* 0x0000000000308947 */ /* 0x000fee0003800000 */
[----:B------:R-:W-:Y:S02]  /*0fb0*/  ULDC UR16, c[0x0][0x64c] ;  /* 0x0001930000107ab9 */ /* 0x000fe40000000800 */
        /* <DEDUP_REMOVED lines=8> */
[----:B------:R-:W-:-:S07]  /*1040*/  UIMAD.WIDE.U32.X UR6, UR21, UR7, UR16, UP1 ;  /* 0x00000007150672a5 */ /* 0x000fce00088e0410 */
[----:B------:R-:W-:Y:S01]  /*1050*/  UMOV UR12, UR6 ;  /* 0x00000006000c7c82 */ /* 0x000fe20008000000 */
[----:B------:R-:W-:-:S05]  /*1060*/  UMOV UR13, UR7 ;  /* 0x00000007000d7c82 */ /* 0x000fca0008000000 */
.L_x_11:
[----:B------:R-:W-:Y:S01]  /*1070*/  UISETP.NE.AND UP1, UPT, UR48, URZ, UPT ;  /* 0x0000003f3000728c */ /* 0x000fe2000bf25270 */
[----:B------:R-:W-:Y:S01]  /*1080*/  IMAD.MOV.U32 R5, RZ, RZ, 0x1 ;  /* 0x00000001ff057424 */ /* 0x000fe200078e00ff */
[----:B------:R-:W-:Y:S01]  /*1090*/  USHF.R.U64 UR6, UR12, UR24, UR13 ;  /* 0x000000180c067299 */ /* 0x000fe2000800120d */
[----:B------:R-:W-:Y:S01]  /*10a0*/  IMAD.U32 R19, RZ, RZ, UR5 ;  /* 0x00000005ff137e24 */ /* 0x000fe2000f8e00ff */
[----:B------:R-:W-:Y:S02]  /*10b0*/  ULOP3.LUT UR20, UR26, UR20, URZ, 0xc0, !UPT ;  /* 0x000000141a147292 */ /* 0x000fe4000f8ec03f */
[----:B------:R-:W-:Y:S02]  /*10c0*/  UIADD3 UR7, -UR6, URZ, URZ ;  /* 0x0000003f06077290 */ /* 0x000fe4000fffe13f */
[----:B------:R-:W-:Y:S02]  /*10d0*/  UIMAD UR19, UR19, UR6, UR20 ;  /* 0x00000006131372a4 */ /* 0x000fe4000f8e0214 */
[----:B------:R-:W-:-:S02]  /*10e0*/  ULOP3.LUT UR11, UR22, UR11, URZ, 0xc0, !UPT ;  /* 0x0000000b160b7292 */ /* 0x000fc4000f8ec03f */
[----:B------:R-:W-:Y:S02]  /*10f0*/  @UP1 UIMAD UR4, UR28, UR23, UR9 ;  /* 0x000000171c0412a4 */ /* 0x000fe4000f8e0209 */
[----:B------:R-:W-:-:S03]  /*1100*/  UIMAD UR6, UR7, UR25, UR27 ;  /* 0x00000019070672a4 */ /* 0x000fc6000f8e021b */
[----:B------:R-:W-:Y:S01]  /*1110*/  ULDC UR7, c[0x0][0x610] ;  /* 0x0001840000077ab9 */ /* 0x000fe20000000800 */
[----:B------:R-:W-:Y:S02]  /*1120*/  UIMAD UR6, UR6, UR10, UR11 ;  /* 0x0000000a060672a4 */ /* 0x000fe4000f8e020b */
[----:B------:R-:W-:-:S04]  /*1130*/  UIMAD UR4, UR19, UR7, UR4 ;  /* 0x00000007130472a4 */ /* 0x000fc8000f8e0204 */
[----:B------:R-:W-:Y:S02]  /*1140*/  USEL UR7, UR6, UR4, !UP1 ;  /* 0x0000000406077287 */ /* 0x000fe4000c800000 */
[----:B------:R-:W-:-:S04]  /*1150*/  USEL UR4, UR4, UR6, !UP1 ;  /* 0x0000000604047287 */ /* 0x000fc8000c800000 */
[----:B------:R-:W-:Y:S02]  /*1160*/  IMAD.U32 R2, RZ, RZ, UR7 ;  /* 0x00000007ff027e24 */ /* 0x000fe4000f8e00ff */
[----:B------:R-:W-:-:S07]  /*1170*/  IMAD.U32 R18, RZ, RZ, UR4 ;  /* 0x00000004ff127e24 */ /* 0x000fce000f8e00ff */
.L_x_9:
[----:B------:R-:W-:Y:S02]  /*1180*/  ULDC UR4, c[0x0][0x28c] ;  /* 0x0000a30000047ab9 */ /* 0x000fe40000000800 */
[----:B------:R-:W-:-:S04]  /*1190*/  UIADD3 UR4, UR4, 0x1f, URZ ;  /* 0x0000001f04047890 */ /* 0x000fc8000fffe03f */
[----:B------:R-:W-:-:S04]  /*11a0*/  USHF.R.S32.HI UR5, URZ, 0x1f, UR4 ;  /* 0x0000001f3f057899 */ /* 0x000fc80008011404 */
[----:B------:R-:W-:-:S04]  /*11b0*/  ULEA.HI UR5, UR5, UR4, URZ, 0x5 ;  /* 0x0000000405057291 */ /* 0x000fc8000f8f283f */
[----:B------:R-:W-:Y:S01]  /*11c0*/  USHF.R.S32.HI UR42, URZ, 0x5, UR5 ;  /* 0x000000053f2a7899 */ /* 0x000fe20008011405 */
[----:B------:R-:W-:Y:S11]  /*11d0*/  @!P1 BRA `(.L_x_12) ;  /* 0x0000009000449947 */ /* 0x000ff60003800000 */
[----:B------:R-:W-:-:S06]  /*11e0*/  UISETP.GT.U32.AND UP1, UPT, UR18, 0x1, UPT ;  /* 0x000000011200788c */ /* 0x000fcc000bf24070 */
[----:B------:R-:W-:-:S13]  /*11f0*/  PLOP3.LUT P0, PT, PT, PT, UP1, 0x80, 0x0 ;  /* 0x000000000000781c */ /* 0x000fda0003f0f018 */
[----:B------:R-:W-:Y:S05]  /*1200*/  @P0 EXIT ;  /* 0x000000000000094d */ /* 0x000fea0003800000 */
.L_x_13:
[----:B------:R-:W-:-:S08]  /*1210*/  NOP ;  /* 0x0000000000007918 */ /* 0x000fd00000000000 */
[----:B------:R-:W0:Y:S02]  /*1220*/  USETMAXREG.TRY_ALLOC.CTAPOOL UP1, 0xe8 ;  /* 0x000000e8000079c8 */ /* 0x000e240008020600 */
[----:B0-----:R-:W-:-:S13]  /*1230*/  PLOP3.LUT P0, PT, PT, PT, UP1, 0x80, 0x0 ;  /* 0x000000000000781c */ /* 0x001fda0003f0f018 */
[----:B------:R-:W-:Y:S05]  /*1240*/  @!P0 BRA `(.L_x_13) ;  /* 0xfffffffc00f08947 */ /* 0x000fea000383ffff */
[----:B------:R-:W-:-:S13]  /*1250*/  LOP3.LUT P0, RZ, R5, 0xff, RZ, 0xc0, !PT ;  /* 0x000000ff05ff7812 */ /* 0x000fda000780c0ff */
[----:B------:R-:W-:Y:S05]  /*1260*/  @!P0 EXIT ;  /* 0x000000000000894d */ /* 0x000fea0003800000 */
[----:B------:R-:W0:Y:S01]  /*1270*/  S2UR UR5, SR_CgaCtaId ;  /* 0x00000000000579c3 */ /* 0x000e220000008800 */
[----:B------:R-:W-:Y:S01]  /*1280*/  VIADD R6, R0, 0xffffffff ;  /* 0xffffffff00067836 */ /* 0x000fe20000000000 */
[----:B------:R-:W-:Y:S01]  /*1290*/  SHF.R.S32.HI R4, RZ, 0x1f, R3 ;  /* 0x0000001fff047819 */ /* 0x000fe20000011403 */
[----:B------:R-:W-:Y:S01]  /*12a0*/  UMOV UR43, 0x400 ;  /* 0x00000400002b7882 */ /* 0x000fe20000000000 */
[----:B------:R-:W-:Y:S02]  /*12b0*/  USHF.R.U32.HI UR4, URZ, 0x1, UR42 ;  /* 0x000000013f047899 */ /* 0x000fe4000801162a */
[----:B------:R-:W-:Y:S01]  /*12c0*/  R2UR UR45, R6 ;  /* 0x00000000062d72ca */ /* 0x000fe200000e0000 */
[----:B------:R-:W-:Y:S01]  /*12d0*/  ULOP3.LUT UR44, UR42, 0x1, URZ, 0xc0, !UPT ;  /* 0x000000012a2c7892 */ /* 0x000fe2000f8ec03f */
[CC--:B------:R-:W-:Y:S01]  /*12e0*/  LEA.HI R0, R4.reuse, R3.reuse, RZ, 0x2 ;  /* 0x0000000304007211 */ /* 0x0c0fe200078f10ff */
[----:B------:R-:W-:Y:S01]  /*12f0*/  UISETP.LT.AND UP1, UPT, UR42, 0x1, UPT ;  /* 0x000000012a00788c */ /* 0x000fe2000bf21270 */
[----:B------:R-:W-:Y:S01]  /*1300*/  LEA.HI R4, R4, R3, RZ, 0x5 ;  /* 0x0000000304047211 */ /* 0x000fe200078f28ff */
[----:B------:R-:W-:Y:S01]  /*1310*/  ULOP3.LUT UR4, UR4, 0x1, URZ, 0xc0, !UPT ;  /* 0x0000000104047892 */ /* 0x000fe2000f8ec03f */
[--C-:B------:R-:W-:Y:S01]  /*1320*/  SHF.R.S32.HI R152, RZ, 0x2, R0.reuse ;  /* 0x00000002ff987819 */ /* 0x100fe20000011400 */
[----:B------:R-:W-:Y:S01]  /*1330*/  ULDC UR6, c[0x0][0x284] ;  /* 0x0000a10000067ab9 */ /* 0x000fe20000000800 */
[----:B------:R-:W-:Y:S01]  /*1340*/  SHF.R.S32.HI R5, RZ, 0x1f, R0 ;  /* 0x0000001fff057819 */ /* 0x000fe20000011400 */
[----:B------:R-:W-:Y:S01]  /*1350*/  USEL UR44, UR44, URZ, !UP0 ;  /* 0x0000003f2c2c7287 */ /* 0x000fe2000c000000 */
[----:B------:R-:W-:Y:S01]  /*1360*/  LOP3.LUT R154, R0, 0xfffffffc, RZ, 0xc0, !PT ;  /* 0xfffffffc009a7812 */ /* 0x000fe200078ec0ff */
[----:B------:R-:W-:Y:S01]  /*1370*/  USEL UR46, UR42, 0x1, UP1 ;  /* 0x000000012a2e7887 */ /* 0x000fe20008800000 */
[----:B------:R-:W-:Y:S01]  /*1380*/  LEA.HI R5, R5, R152, RZ, 0x3 ;  /* 0x0000009805057211 */ /* 0x000fe200078f18ff */
[----:B------:R-:W-:Y:S01]  /*1390*/  USHF.L.U32 UR45, UR45, 0x3, URZ ;  /* 0x000000032d2d7899 */ /* 0x000fe2000800063f */
[----:B------:R-:W-:Y:S01]  /*13a0*/  ISETP.NE.AND P0, PT, R6, RZ, PT ;  /* 0x000000ff0600720c */ /* 0x000fe20003f05270 */
[----:B------:R-:W-:Y:S01]  /*13b0*/  UISETP.EQ.U32.AND UP0, UPT, UR4, 0x1, !UP0 ;  /* 0x000000010400788c */ /* 0x000fe2000c702070 */
[----:B------:R-:W-:Y:S01]  /*13c0*/  LOP3.LUT R5, R5, 0xfffffff8, RZ, 0xc0, !PT ;  /* 0xfffffff805057812 */ /* 0x000fe200078ec0ff */
[----:B------:R-:W-:Y:S01]  /*13d0*/  IMAD.IADD R154, R3, 0x1, -R154 ;  /* 0x00000001039a7824 */ /* 0x000fe200078e0a9a */
[----:B0-----:R-:W-:Y:S01]  /*13e0*/  ULEA UR43, UR5, UR43, 0x18 ;  /* 0x0000002b052b7291 */ /* 0x001fe2000f8ec03f */
[----:B------:R-:W-:Y:S01]  /*13f0*/  IMAD.U32 R156, RZ, RZ, UR45 ;  /* 0x0000002dff9c7e24 */ /* 0x000fe2000f8e00ff */
[----:B------:R-:W-:Y:S01]  /*1400*/  SEL R166, RZ, 0x1, P0 ;  /* 0x00000001ffa67807 */ /* 0x000fe20000000000 */
[----:B------:R-:W-:Y:S01]  /*1410*/  IMAD.IADD R152, R152, 0x1, -R5 ;  /* 0x0000000198987824 */ /* 0x000fe200078e0a05 */
[----:B------:R-:W-:Y:S01]  /*1420*/  UIADD3 UR50, UR43, 0x30, URZ ;  /* 0x000000302b327890 */ /* 0x000fe2000fffe03f */
[----:B------:R-:W-:Y:S01]  /*1430*/  SHF.R.S32.HI R5, RZ, 0x5, R4 ;  /* 0x00000005ff057819 */ /* 0x000fe20000011404 */
[----:B------:R-:W-:Y:S01]  /*1440*/  ULOP3.LUT UR49, UR40, 0x1, URZ, 0xfc, !UPT ;  /* 0x0000000128317892 */ /* 0x000fe2000f8efc3f */
[C---:B------:R-:W-:Y:S01]  /*1450*/  LOP3.LUT R158, R156.reuse, 0x8, RZ, 0xc0, !PT ;  /* 0x000000089c9e7812 */ /* 0x040fe200078ec0ff */
[----:B------:R-:W-:Y:S01]  /*1460*/  UIADD3 UR46, -UR46, UR42, URZ ;  /* 0x0000002a2e2e7290 */ /* 0x000fe2000fffe13f */
[--C-:B------:R-:W-:Y:S01]  /*1470*/  SHF.R.S32.HI R153, RZ, 0x1f, R152.reuse ;  /* 0x0000001fff997819 */ /* 0x100fe20000011498 */
[C-C-:B------:R-:W-:Y:S01]  /*1480*/  IMAD R159, R5.reuse, -0x10, -R152.reuse ;  /* 0xfffffff0059f7824 */ /* 0x140fe200078e0a98 */
[----:B------:R-:W-:Y:S01]  /*1490*/  LOP3.LUT R156, R156, 0x8, RZ, 0xc, !PT ;  /* 0x000000089c9c7812 */ /* 0x000fe200078e0cff */
[----:B------:R-:W-:Y:S01]  /*14a0*/  IMAD.U32 R155, RZ, RZ, UR50 ;  /* 0x00000032ff9b7e24 */ /* 0x000fe2000f8e00ff */
[----:B------:R-:W-:Y:S01]  /*14b0*/  LOP3.LUT R158, R158, 0x18, RZ, 0x3c, !PT ;  /* 0x000000189e9e7812 */ /* 0x000fe200078e3cff */
[----:B------:R-:W-:Y:S01]  /*14c0*/  IMAD.WIDE R152, R5, 0x10, R152 ;  /* 0x0000001005987825 */ /* 0x000fe200078e0298 */
[----:B------:R-:W-:-:S03]  /*14d0*/  USEL UR47, URZ, 0x1, !UP0 ;  /* 0x000000013f2f7887 */ /* 0x000fc6000c000000 */
[----:B------:R-:W-:Y:S02]  /*14e0*/  VIADD R157, R155, UR45 ;  /* 0x0000002d9b9d7c36 */ /* 0x000fe40008000000 */
[----:B------:R-:W-:-:S07]  /*14f0*/  VIADD R159, R159, UR6 ;  /* 0x000000069f9f7c36 */ /* 0x000fce0008000000 */
.L_x_289:
[----:B------:R-:W-:Y:S01]  /*1500*/  SHF.L.U32 R0, R166, 0x1f, RZ ;  /* 0x0000001fa6007819 */ /* 0x000fe200000006ff */
[----:B------:R-:W-:Y:S02]  /*1510*/  ULDC UR4, c[0x0][0x28c] ;  /* 0x0000a30000047ab9 */ /* 0x000fe40000000800 */
[----:B------:R-:W-:Y:S01]  /*1520*/  ISETP.LT.AND P1, PT, RZ, UR4, PT ;  /* 0x00000004ff007c0c */ /* 0x000fe2000bf21270 */
[----:B------:R-:W0:Y:S02]  /*1530*/  SYNCS.PHASECHK.TRANS64.TRYWAIT P0, [R155+UR45], R0 ;  /* 0x000000009b0075a7 */ /* 0x000e24000800016d */
[----:B0-234-:R-:W-:Y:S10]  /*1540*/  @!P0 BRA `(.L_x_14) ;  /* 0x0000009c00148947 */ /* 0x01dff40003800000 */
.L_x_309:
[----:B------:R-:W-:Y:S05]  /*1550*/  @P1 BRA `(.L_x_15) ;  /* 0x0000000000401947 */ /* 0x000fea0003800000 */
[----:B0-----:R-:W-:Y:S01]  /*1560*/  MOV R0, 0x0 ;  /* 0x0000000000007802 */ /* 0x001fe20000000f00 */
[----:B------:R-:W-:Y:S01]  /*1570*/  ULDC.64 UR4, c[0x4][0x68] ;  /* 0x01001a0000047ab9 */ /* 0x000fe20000000a00 */
[----:B------:R-:W-:Y:S01]  /*1580*/  ULDC.64 UR6, c[0x4][0x8] ;  /* 0x0100020000067ab9 */ /* 0x000fe20000000a00 */
[----:B------:R-:W-:Y:S01]  /*1590*/  IMAD.U32 R4, RZ, RZ, UR4 ;  /* 0x00000004ff047e24 */ /* 0x000fe2000f8e00ff */
[----:B------:R0:W1:Y:S01]  /*15a0*/  LDC.64 R14, c[0x4][R0] ;  /* 0x01000000000e7b82 */ /* 0x0000620000000a00 */
[----:B------:R-:W-:Y:S01]  /*15b0*/  IMAD.U32 R5, RZ, RZ, UR5 ;  /* 0x00000005ff057e24 */ /* 0x000fe2000f8e00ff */
[----:B------:R-:W-:Y:S01]  /*15c0*/  ULDC.64 UR4, c[0x4][0x70] ;  /* 0x01001c0000047ab9 */ /* 0x000fe20000000a00 */
[----:B------:R-:W-:Y:S02]  /*15d0*/  IMAD.U32 R10, RZ, RZ, UR6 ;  /* 0x00000006ff0a7e24 */ /* 0x000fe4000f8e00ff */
[----:B------:R-:W-:Y:S02]  /*15e0*/  IMAD.U32 R6, RZ, RZ, UR4 ;  /* 0x00000004ff067e24 */ /* 0x000fe4000f8e00ff */
[----:B------:R-:W-:-:S02]  /*15f0*/  IMAD.U32 R7, RZ, RZ, UR5 ;  /* 0x00000005ff077e24 */ /* 0x000fc4000f8e00ff */
[----:B------:R-:W-:Y:S02]  /*1600*/  IMAD.U32 R11, RZ, RZ, UR7 ;  /* 0x00000007ff0b7e24 */ /* 0x000fe4000f8e00ff */
[----:B------:R-:W-:Y:S02]  /*1610*/  IMAD.MOV.U32 R8, RZ, RZ, 0x1e1 ;  /* 0x000001e1ff087424 */ /* 0x000fe400078e00ff */
[----:B------:R-:W-:Y:S02]  /*1620*/  IMAD.MOV.U32 R12, RZ, RZ, 0x1 ;  /* 0x00000001ff0c7424 */ /* 0x000fe400078e00ff */
[----:B0-----:R-:W-:-:S07]  /*1630*/  IMAD.MOV.U32 R13, RZ, RZ, RZ ;  /* 0x000000ffff0d7224 */ /* 0x001fce00078e00ff */
[----:B------:R-:W-:-:S07]  /*1640*/  LEPC R20, `(.L_x_15) ;  /* 0x000000001014794e */ /* 0x000fce0000000000 */
[----:B-1---5:R-:W-:Y:S05]  /*1650*/  CALL.ABS.NOINC R14 ;  /* 0x000000000e007343 */ /* 0x022fea0003c00000 */
.L_x_15:
[----:B0-----:R-:W-:-:S05]  /*1660*/  IMAD.U32 R0, RZ, RZ, UR49 ;  /* 0x00000031ff007e24 */ /* 0x001fca000f8e00ff */
[----:B------:R-:W-:-:S13]  /*1670*/  ISETP.NE.AND P0, PT, R0, 0x3, PT ;  /* 0x000000030000780c */ /* 0x000fda0003f05270 */
[----:B------:R-:W-:Y:S05]  /*1680*/  @!P0 BRA `(.L_x_16) ;  /* 0x0000000000048947 */ /* 0x000fea0003800000 */
[----:B------:R-:W-:Y:S01]  /*1690*/  BPT.TRAP 0x1 ;  /* 0x000000040000795c */ /* 0x000fe20000300000 */
.L_x_16:
[----:B------:R-:W-:Y:S02]  /*16a0*/  IMAD.U32 R3, RZ, RZ, UR44 ;  /* 0x0000002cff037e24 */ /* 0x000fe4000f8e00ff */
[----:B------:R-:W-:-:S03]  /*16b0*/  IMAD.U32 R0, RZ, RZ, UR47 ;  /* 0x0000002fff007e24 */ /* 0x000fc6000f8e00ff */
[----:B------:R-:W-:Y:S02]  /*16c0*/  LEA R3, R3, UR43, 0x3 ;  /* 0x0000002b03037c11 */ /* 0x000fe4000f8e18ff */
[----:B------:R-:W-:-:S04]  /*16d0*/  SHF.L.U32 R0, R0, 0x1f, RZ ;  /* 0x0000001f00007819 */ /* 0x000fc800000006ff */
[----:B------:R0:W1:Y:S01]  /*16e0*/  SYNCS.PHASECHK.TRANS64.TRYWAIT P1, [R3+URZ], R0 ;  /* 0x00000000030075a7 */ /* 0x000062000802017f */
[----:B------:R-:W-:Y:S05]  /*16f0*/  @!P0 BRA `(.L_x_17) ;  /* 0x0000000000048947 */ /* 0x000fea0003800000 */
[----:B------:R-:W-:Y:S01]  /*1700*/  BPT.TRAP 0x1 ;  /* 0x000000040000795c */ /* 0x000fe20000300000 */
.L_x_17:
[----:B------:R-:W-:-:S05]  /*1710*/  IMAD.U32 R4, RZ, RZ, UR46 ;  /* 0x0000002eff047e24 */ /* 0x000fca000f8e00ff */
[----:B------:R-:W-:Y:S01]  /*1720*/  ISETP.GE.AND P2, PT, R4, 0x1, PT ;  /* 0x000000010400780c */ /* 0x000fe20003f46270 */
[----:B-1----:R-:W-:-:S12]  /*1730*/  @P1 BRA `(.L_x_18) ;  /* 0x0000000000081947 */ /* 0x002fd80003800000 */
[----:B------:R-:W1:Y:S02]  /*1740*/  SYNCS.PHASECHK.TRANS64.TRYWAIT P1, [R3+URZ], R0 ;  /* 0x00000000030075a7 */ /* 0x000e64000802017f */
[----:B-1----:R-:W-:Y:S05]  /*1750*/  @!P1 BRA `(.L_x_19) ;  /* 0x0000009800a49947 */ /* 0x002fea0003800000 */
.L_x_18:
[----:B------:R-:W-:Y:S05]  /*1760*/  WARPSYNC.ALL ;  /* 0x0000000000007948 */ /* 0x000fea0003800000 */
[----:B------:R-:W-:Y:S01]  /*1770*/  UIADD3 UR4, UR43, 0x100, URZ ;  /* 0x000001002b047890 */ /* 0x000fe2000fffe03f */
[----:B------:R-:W-:Y:S01]  /*1780*/  WARPGROUP.ARRIVE ;  /* 0x00000000000079c5 */ /* 0x000fe20000000000 */
[----:B------:R-:W-:Y:S02]  /*1790*/  UIADD3 UR5, UR43, 0x2100, URZ ;  /* 0x000021002b057890 */ /* 0x000fe4000fffe03f */
[----:B------:R-:W-:Y:S02]  /*17a0*/  USHF.R.U32.HI UR4, URZ, 0x4, UR4 ;  /* 0x000000043f047899 */ /* 0x000fe40008011604 */
[----:B------:R-:W-:-:S02]  /*17b0*/  USHF.R.U32.HI UR5, URZ, 0x4, UR5 ;  /* 0x000000043f057899 */ /* 0x000fc40008011605 */
[----:B------:R-:W-:Y:S02]  /*17c0*/  ULOP3.LUT UR4, UR4, 0x3fff, URZ, 0xc0, !UPT ;  /* 0x00003fff04047892 */ /* 0x000fe4000f8ec03f */
[----:B------:R-:W-:Y:S02]  /*17d0*/  ULOP3.LUT UR5, UR5, 0x3fff, URZ, 0xc0, !UPT ;  /* 0x00003fff05057892 */ /* 0x000fe4000f8ec03f */
[----:B------:R-:W-:Y:S02]  /*17e0*/  ULOP3.LUT UR11, UR4, 0x10000, URZ, 0xfc, !UPT ;  /* 0x00010000040b7892 */ /* 0x000fe4000f8efc3f */
[----:B------:R-:W-:Y:S02]  /*17f0*/  ULOP3.LUT UR10, UR5, 0x10000, URZ, 0xfc, !UPT ;  /* 0x00010000050a7892 */ /* 0x000fe4000f8efc3f */
[----:B------:R-:W-:Y:S02]  /*1800*/  ULEA UR4, UR44, UR11, 0x8 ;  /* 0x0000000b2c047291 */ /* 0x000fe4000f8e403f */
[----:B------:R-:W-:Y:S01]  /*1810*/  ULEA UR6, UR44, UR10, 0xa ;  /* 0x0000000a2c067291 */ /* 0x000fe2000f8e503f */
[----:B------:R-:W-:Y:S01]  /*1820*/  UMOV UR5, 0x80000020 ;  /* 0x8000002000057882 */ /* 0x000fe20000000000 */
[----:B------:R-:W-:-:S07]  /*1830*/  UMOV UR7, 0x80000020 ;  /* 0x8000002000077882 */ /* 0x000fce0000000000 */
[----:B------:R-:W-:Y:S01]  /*1840*/  HGMMA.64x256x16.F32.BF16 R24, gdesc[UR4], RZ, !UPT, gsb0 ;  /* 0x03e00000041879f0 */ /* 0x000fe2000c0018ff */
[----:B------:R-:W-:Y:S02]  /*1850*/  UIADD3 UR4, UR4, 0x2, URZ ;  /* 0x0000000204047890 */ /* 0x000fe4000fffe03f */
[----:B------:R-:W-:Y:S01]  /*1860*/  UIADD3 UR6, UR6, 0x2, URZ ;  /* 0x0000000206067890 */ /* 0x000fe2000fffe03f */
[----:B------:R-:W-:Y:S01]  /*1870*/  UMOV UR5, 0x80000020 ;  /* 0x8000002000057882 */ /* 0x000fe20000000000 */
[----:B------:R-:W-:Y:S01]  /*1880*/  UMOV UR7, 0x80000020 ;  /* 0x8000002000077882 */ /* 0x000fe20000000000 */
[----:B------:R-:W-:Y:S02]  /*1890*/  WARPGROUP.DEPBAR.LE gsb0, 0x0 ;  /* 0x00008000000079c5 */ /* 0x000fe40000010000 */
[----:B------:R-:W-:-:S15]  /*18a0*/  WARPGROUP.ARRIVE ;  /* 0x00000000000079c5 */ /* 0x000fde0000000000 */
[----:B------:R-:W-:-:S05]  /*18b0*/  NOP ;  /* 0x0000000000007918 */ /* 0x000fca0000000000 */
[----:B------:R-:W-:Y:S03]  /*18c0*/  HGMMA.64x256x16.F32.BF16 R24, gdesc[UR4], R24, gsb0 ;  /* 0x03e00000041879f0 */ /* 0x000fe60008001818 */
[----:B------:R-:W-:Y:S02]  /*18d0*/  WARPGROUP.DEPBAR.LE gsb0, 0x0 ;  /* 0x00008000000079c5 */ /* 0x000fe40000010000 */
[----:B------:R-:W-:Y:S05]  /*18e0*/  @!P2 BRA `(.L_x_20) ;  /* 0x0000000000d8a947 */ /* 0x000fea0003800000 */
[----:B------:R-:W-:Y:S01]  /*18f0*/  UIADD3 UR4, UR44, 0x1, URZ ;  /* 0x000000012c047890 */ /* 0x000fe2000fffe03f */
[----:B01----:R-:W-:Y:S01]  /*1900*/  IMAD.U32 R0, RZ, RZ, UR46 ;  /* 0x0000002eff007e24 */ /* 0x003fe2000f8e00ff */
[----:B------:R-:W-:Y:S02]  /*1910*/  UMOV UR9, UR44 ;  /* 0x0000002c00097c82 */ /* 0x000fe40008000000 */
[----:B------:R-:W-:-:S04]  /*1920*/  UISETP.NE.AND UP0, UPT, UR4, 0x2, UPT ;  /* 0x000000020400788c */ /* 0x000fc8000bf05270 */
[----:B------:R-:W-:Y:S02]  /*1930*/  USEL UR5, URZ, 0x1, UP0 ;  /* 0x000000013f057887 */ /* 0x000fe40008000000 */
[----:B------:R-:W-:Y:S02]  /*1940*/  USEL UR8, UR4, URZ, UP0 ;  /* 0x0000003f04087287 */ /* 0x000fe40008000000 */
[----:B------:R-:W-:-:S06]  /*1950*/  ULOP3.LUT UR5, UR47, UR5, URZ, 0x3c, !UPT ;  /* 0x000000052f057292 */ /* 0x000fcc000f8e3c3f */
[----:B------:R-:W-:-:S07]  /*1960*/  IMAD.U32 R5, RZ, RZ, UR5 ;  /* 0x00000005ff057e24 */ /* 0x000fce000f8e00ff */
.L_x_27:
[----:B01----:R-:W-:Y:S05]  /*1970*/  @!P0 BRA `(.L_x_21) ;  /* 0x0000000000048947 */ /* 0x003fea0003800000 */
[----:B------:R-:W-:Y:S01]  /*1980*/  BPT.TRAP 0x1 ;  /* 0x000000040000795c */ /* 0x000fe20000300000 */
.L_x_21:
[----:B------:R-:W-:Y:S01]  /*1990*/  ULEA UR4, UR8, UR43, 0x3 ;  /* 0x0000002b08047291 */ /* 0x000fe2000f8e183f */
[----:B------:R-:W-:-:S08]  /*19a0*/  SHF.L.U32 R3, R5, 0x1f, RZ ;  /* 0x0000001f05037819 */ /* 0x000fd000000006ff */
[----:B------:R0:W1:Y:S01]  /*19b0*/  SYNCS.PHASECHK.TRANS64.TRYWAIT P1, [UR4], R3 ;  /* 0x00000003ff0075a7 */ /* 0x0000620008020144 */
[----:B------:R-:W-:Y:S05]  /*19c0*/  @!P0 BRA `(.L_x_22) ;  /* 0x0000000000048947 */ /* 0x000fea0003800000 */
[----:B------:R-:W-:Y:S01]  /*19d0*/  BPT.TRAP 0x1 ;  /* 0x000000040000795c */ /* 0x000fe20000300000 */
.L_x_22:
[----:B-1----:R-:W-:Y:S05]  /*19e0*/  @P1 BRA `(.L_x_23) ;  /* 0x0000000000081947 */ /* 0x002fea0003800000 */
[----:B------:R-:W1:Y:S02]  /*19f0*/  SYNCS.PHASECHK.TRANS64.TRYWAIT P1, [UR4], R3 ;  /* 0x00000003ff0075a7 */ /* 0x000e640008020144 */
[----:B-1----:R-:W-:Y:S05]  /*1a00*/  @!P1 BRA `(.L_x_24) ;  /* 0x00000098000c9947 */ /* 0x002fea0003800000 */
.L_x_23:
[----:B------:R-:W-:Y:S01]  /*1a10*/  ULEA UR4, UR8, UR11, 0x8 ;  /* 0x0000000b08047291 */ /* 0x000fe2000f8e403f */
[----:B------:R-:W-:Y:S01]  /*1a20*/  WARPGROUP.ARRIVE ;  /* 0x00000000000079c5 */ /* 0x000fe20000000000 */
[----:B------:R-:W-:Y:S01]  /*1a30*/  ULEA UR6, UR8, UR10, 0xa ;  /* 0x0000000a08067291 */ /* 0x000fe2000f8e503f */
[----:B------:R-:W-:Y:S01]  /*1a40*/  UMOV UR5, 0x80000020 ;  /* 0x8000002000057882 */ /* 0x000fe20000000000 */
[----:B------:R-:W-:-:S07]  /*1a50*/  UMOV UR7, 0x80000020 ;  /* 0x8000002000077882 */ /* 0x000fce0000000000 */
[----:B------:R-:W-:Y:S01]  /*1a60*/  HGMMA.64x256x16.F32.BF16 R24, gdesc[UR4], R24, gsb0 ;  /* 0x03e00000041879f0 */ /* 0x000fe20008001818 */
        /* <DEDUP_REMOVED lines=10> */
[----:B------:R-:W-:Y:S01]  /*1b10*/  BPT.TRAP 0x1 ;  /* 0x000000040000795c */ /* 0x000fe20000300000 */
.L_x_25:
[----:B------:R-:W-:Y:S02]  /*1b20*/  UISETP.GT.U32.AND UP0, UPT, UR40, 0x1, UPT ;  /* 0x000000012800788c */ /* 0x000fe4000bf04070 */
[----:B------:R-:W-:-:S04]  /*1b30*/  ULEA UR4, UR9, UR43, 0x3 ;  /* 0x0000002b09047291 */ /* 0x000fc8000f8e183f */
[----:B------:R-:W-:Y:S01]  /*1b40*/  UIADD3 UR4, UR4, 0x10, URZ ;  /* 0x0000001004047890 */ /* 0x000fe2000fffe03f */
[----:B------:R-:W-:-:S03]  /*1b50*/  PLOP3.LUT P1, PT, PT, PT, UP0, 0x80, 0x0 ;  /* 0x000000000000781c */ /* 0x000fc60003f2f008 */
[----:B------:R-:W-:-:S09]  /*1b60*/  UPRMT UR4, URZ, 0x654, UR4 ;  /* 0x000006543f047896 */ /* 0x000fd20008000004 */
[----:B------:R-:W-:Y:S01]  /*1b70*/  SYNCS.ARRIVE.TRANS64.RED.A1T0 RZ, [UR4], RZ ;  /* 0x000000ffffff79a7 */ /* 0x000fe20008100404 */
[----:B------:R-:W-:Y:S05]  /*1b80*/  @P1 BRA `(.L_x_26) ;  /* 0x0000000000041947 */ /* 0x000fea0003800000 */
[----:B------:R-:W-:Y:S01]  /*1b90*/  BPT.TRAP 0x1 ;  /* 0x000000040000795c */ /* 0x000fe20000300000 */
.L_x_26:
[----:B------:R-:W-:Y:S01]  /*1ba0*/  UIADD3 UR8, UR8, 0x1, URZ ;  /* 0x0000000108087890 */ /* 0x000fe2000fffe03f */
[C---:B------:R-:W-:Y:S01]  /*1bb0*/  ISETP.GT.AND P1, PT, R0.reuse, 0x1, PT ;  /* 0x000000010000780c */ /* 0x040fe20003f24270 */
[----:B------:R-:W-:Y:S01]  /*1bc0*/  UIADD3 UR9, UR9, 0x1, URZ ;  /* 0x0000000109097890 */ /* 0x000fe2000fffe03f */
[----:B------:R-:W-:Y:S01]  /*1bd0*/  VIADD R0, R0, 0xffffffff ;  /* 0xffffffff00007836 */ /* 0x000fe20000000000 */
[----:B------:R-:W-:Y:S02]  /*1be0*/  UISETP.NE.AND UP0, UPT, UR8, 0x2, UPT ;  /* 0x000000020800788c */ /* 0x000fe4000bf05270 */
[----:B------:R-:W-:Y:S02]  /*1bf0*/  UISETP.NE.AND UP1, UPT, UR9, 0x2, UPT ;  /* 0x000000020900788c */ /* 0x000fe4000bf25270 */
[----:B------:R-:W-:Y:S02]  /*1c00*/  USEL UR4, URZ, 0x1, UP0 ;  /* 0x000000013f047887 */ /* 0x000fe40008000000 */
[----:B------:R-:W-:-:S02]  /*1c10*/  USEL UR8, UR8, URZ, UP0 ;  /* 0x0000003f08087287 */ /* 0x000fc40008000000 */
[----:B------:R-:W-:Y:S02]  /*1c20*/  USEL UR9, UR9, URZ, UP1 ;  /* 0x0000003f09097287 */ /* 0x000fe40008800000 */
[----:B------:R-:W-:Y:S01]  /*1c30*/  LOP3.LUT R5, R5, UR4, RZ, 0x3c, !PT ;  /* 0x0000000405057c12 */ /* 0x000fe2000f8e3cff */
[----:B------:R-:W-:Y:S09]  /*1c40*/  @P1 BRA `(.L_x_27) ;  /* 0xfffffffc00481947 */ /* 0x000ff2000383ffff */
.L_x_20:
[----:B------:R-:W-:Y:S01]  /*1c50*/  ULDC UR6, c[0x0][0x28c] ;  /* 0x0000a30000067ab9 */ /* 0x000fe20000000800 */
[----:B------:R2:W-:Y:S01]  /*1c60*/  SYNCS.ARRIVE.TRANS64.A1T0 RZ, [R156+UR50], RZ ;  /* 0x000000ff9cff79a7 */ /* 0x0005e20008100032 */
[----:B------:R-:W-:-:S06]  /*1c70*/  UISETP.GE.AND UP0, UPT, UR6, 0x1, UPT ;  /* 0x000000010600788c */ /* 0x000fcc000bf06270 */
[----:B------:R-:W-:-:S13]  /*1c80*/  PLOP3.LUT P1, PT, PT, PT, UP0, 0x80, 0x0 ;  /* 0x000000000000781c */ /* 0x000fda0003f2f008 */
[----:B--2---:R-:W-:Y:S05]  /*1c90*/  @!P1 BRA `(.L_x_28) ;  /* 0x0000000000309947 */ /* 0x004fea0003800000 */
[----:B------:R-:W-:Y:S05]  /*1ca0*/  @!P0 BRA `(.L_x_29) ;  /* 0x0000000000048947 */ /* 0x000fea0003800000 */
[----:B------:R-:W-:Y:S01]  /*1cb0*/  BPT.TRAP 0x1 ;  /* 0x000000040000795c */ /* 0x000fe20000300000 */
.L_x_29:
[----:B------:R-:W-:Y:S02]  /*1cc0*/  UIADD3 UR4, UR46, UR44, URZ ;  /* 0x0000002c2e047290 */ /* 0x000fe4000fffe03f */
[----:B------:R-:W-:Y:S02]  /*1cd0*/  UISETP.GT.U32.AND UP0, UPT, UR40, 0x1, UPT ;  /* 0x000000012800788c */ /* 0x000fe4000bf04070 */
[----:B------:R-:W-:-:S04]  /*1ce0*/  USHF.L.U32 UR4, UR4, 0x3, URZ ;  /* 0x0000000304047899 */ /* 0x000fc8000800063f */
[----:B------:R-:W-:Y:S01]  /*1cf0*/  ULOP3.LUT UR4, UR4, 0x8, URZ, 0xc0, !UPT ;  /* 0x0000000804047892 */ /* 0x000fe2000f8ec03f */
[----:B------:R-:W-:-:S03]  /*1d00*/  PLOP3.LUT P0, PT, PT, PT, UP0, 0x80, 0x0 ;  /* 0x000000000000781c */ /* 0x000fc60003f0f008 */
[----:B------:R-:W-:-:S04]  /*1d10*/  UIADD3 UR4, UR43, 0x10, UR4 ;  /* 0x000000102b047890 */ /* 0x000fc8000fffe004 */
[----:B------:R-:W-:-:S09]  /*1d20*/  UPRMT UR4, URZ, 0x654, UR4 ;  /* 0x000006543f047896 */ /* 0x000fd20008000004 */
[----:B------:R-:W-:Y:S01]  /*1d30*/  SYNCS.ARRIVE.TRANS64.RED.A1T0 RZ, [UR4], RZ ;  /* 0x000000ffffff79a7 */ /* 0x000fe20008100404 */
[----:B------:R-:W-:Y:S05]  /*1d40*/  @P0 BRA `(.L_x_28) ;  /* 0x0000000000040947 */ /* 0x000fea0003800000 */
[----:B------:R-:W-:Y:S01]  /*1d50*/  BPT.TRAP 0x1 ;  /* 0x000000040000795c */ /* 0x000fe20000300000 */
.L_x_28:
[----:B01----:R-:W-:Y:S01]  /*1d60*/  SHF.L.U32 R0, R166, 0x1f, RZ ;  /* 0x0000001fa6007819 */ /* 0x003fe200000006ff */
[----:B------:R-:W-:Y:S01]  /*1d70*/  ULEA UR7, UR42, UR44, 0x1 ;  /* 0x0000002c2a077291 */ /* 0x000fe2000f8e083f */
[----:B------:R-:W0:Y:S01]  /*1d80*/  LDC R7, c[0x0][0x288] ;  /* 0x0000a200ff077b82 */ /* 0x000e220000000800 */
[----:B------:R-:W-:Y:S01]  /*1d90*/  UIADD3 UR4, UR6, 0x3e, URZ ;  /* 0x0000003e06047890 */ /* 0x000fe2000fffe03f */
[----:B------:R-:W-:Y:S01]  /*1da0*/  IMAD.SHL.U32 R12, R154, 0x2, RZ ;  /* 0x000000029a0c7824 */ /* 0x000fe200078e00ff */
[----:B------:R-:W-:Y:S02]  /*1db0*/  USHF.R.U32.HI UR5, URZ, 0x1, UR7 ;  /* 0x000000013f057899 */ /* 0x000fe40008011607 */
[----:B------:R-:W-:Y:S02]  /*1dc0*/  UISETP.GT.U32.AND UP0, UPT, UR7, 0x1, UPT ;  /* 0x000000010700788c */ /* 0x000fe4000bf04070 */
[----:B------:R-:W-:Y:S01]  /*1dd0*/  ULOP3.LUT UR5, UR5, 0x1, URZ, 0xc0, !UPT ;  /* 0x0000000105057892 */ /* 0x000fe2000f8ec03f */
[----:B------:R-:W1:Y:S01]  /*1de0*/  SYNCS.PHASECHK.TRANS64.TRYWAIT P0, [R155+UR45+0x10], R0 ;  /* 0x000010009b0075a7 */ /* 0x000e62000800016d */
[----:B------:R-:W-:Y:S01]  /*1df0*/  UISETP.LT.U32.AND UP0, UPT, UR4, 0x3f, UP0 ;  /* 0x0000003f0400788c */ /* 0x000fe20008701070 */
[----:B------:R-:W-:Y:S01]  /*1e00*/  SHF.R.S32.HI R13, RZ, 0x1f, R12 ;  /* 0x0000001fff0d7819 */ /* 0x000fe2000001140c */
[----:B------:R-:W-:-:S02]  /*1e10*/  UISETP.NE.U32.AND UP1, UPT, UR5, 0x1, UPT ;  /* 0x000000010500788c */ /* 0x000fc4000bf25070 */
[----:B------:R-:W-:Y:S02]  /*1e20*/  USEL UR5, URZ, 0x1, !UP0 ;  /* 0x000000013f057887 */ /* 0x000fe4000c000000 */
[----:B------:R-:W-:-:S04]  /*1e30*/  UISETP.GT.U32.AND UP1, UPT, UR4, 0x3e, !UP1 ;  /* 0x0000003e0400788c */ /* 0x000fc8000cf24070 */
[----:B------:R-:W-:-:S04]  /*1e40*/  USEL UR4, URZ, 0x1, !UP1 ;  /* 0x000000013f047887 */ /* 0x000fc8000c800000 */
[----:B------:R-:W-:Y:S01]  /*1e50*/  ULOP3.LUT UR47, UR4, UR47, UR5, 0x96, !UPT ;  /* 0x0000002f042f7292 */ /* 0x000fe2000f8e9605 */
[----:B01----:R-:W-:Y:S11]  /*1e60*/  @!P0 BRA `(.L_x_30) ;  /* 0x00000094000c8947 */ /* 0x003ff60003800000 */
.L_x_310:
[----:B------:R-:W-:Y:S01]  /*1e70*/  IMAD.SHL.U32 R6, R18, 0x40, RZ ;  /* 0x0000004012067824 */ /* 0x000fe200078e00ff */
[----:B------:R-:W-:Y:S01]  /*1e80*/  ULDC UR6, c[0x0][0x284] ;  /* 0x0000a10000067ab9 */ /* 0x000fe20000000800 */
[----:B------:R-:W-:Y:S01]  /*1e90*/  IMAD.SHL.U32 R14, R2, 0x100, RZ ;  /* 0x00000100020e7824 */ /* 0x000fe200078e00ff */
[----:B------:R-:W-:Y:S01]  /*1ea0*/  SHF.R.S32.HI R163, RZ, 0x1f, R19 ;  /* 0x0000001fffa37819 */ /* 0x000fe20000011413 */
[----:B------:R-:W-:Y:S01]  /*1eb0*/  ULDC.64 UR4, c[0x0][0x5d0] ;  /* 0x0001740000047ab9 */ /* 0x000fe20000000a00 */
[----:B------:R-:W-:Y:S01]  /*1ec0*/  ISETP.GE.AND P0, PT, R6, UR6, PT ;  /* 0x0000000606007c0c */ /* 0x000fe2000bf06270 */
[----:B------:R-:W-:Y:S01]  /*1ed0*/  IMAD.WIDE.U32 R2, R19, UR4, R12 ;  /* 0x0000000413027c25 */ /* 0x000fe2000f8e000c */
[----:B------:R-:W-:Y:S01]  /*1ee0*/  SHF.R.S32.HI R15, RZ, 0x1f, R14 ;  /* 0x0000001fff0f7819 */ /* 0x000fe2000001140e */
[----:B------:R-:W-:Y:S01]  /*1ef0*/  ULOP3.LUT UR44, UR44, 0x1, URZ, 0xc0, !UPT ;  /* 0x000000012c2c7892 */ /* 0x000fe2000f8ec03f */
[C---:B------:R-:W-:Y:S01]  /*1f00*/  ISETP.GE.OR P0, PT, R14.reuse, R7, P0 ;  /* 0x000000070e00720c */ /* 0x040fe20000706670 */
[----:B0-----:R-:W-:Y:S01]  /*1f10*/  IMAD R0, R163, UR4, RZ ;  /* 0x00000004a3007c24 */ /* 0x001fe2000f8e02ff */
[----:B------:R-:W-:-:S03]  /*1f20*/  IADD3 R4, P1, R14, R2, RZ ;  /* 0x000000020e047210 */ /* 0x000fc60007f3e0ff */
[----:B------:R-:W-:-:S05]  /*1f30*/  IMAD R5, R19, UR5, R0 ;  /* 0x0000000513057c24 */ /* 0x000fca000f8e0200 */
[----:B------:R-:W-:-:S03]  /*1f40*/  IADD3.X R5, R15, R3, R5, P1, !PT ;  /* 0x000000030f057210 */ /* 0x000fc60000ffe405 */
[----:B------:R-:W-:Y:S05]  /*1f50*/  @P0 BRA `(.L_x_31) ;  /* 0x0000007c00100947 */ /* 0x000fea0003800000 */
[----:B------:R-:W0:Y:S01]  /*1f60*/  LDC.64 R10, c[0x0][0x5c8] ;  /* 0x00017200ff0a7b82 */ /* 0x000e220000000a00 */
[----:B-----5:R-:W-:Y:S01]  /*1f70*/  FSETP.NEU.AND P0, PT, R22, RZ, PT ;  /* 0x000000ff1600720b */ /* 0x020fe20003f0d000 */
[----:B------:R-:W-:Y:S01]  /*1f80*/  IMAD R3, R154, -0x2, R7 ;  /* 0xfffffffe9a037824 */ /* 0x000fe200078e0207 */
[----:B------:R-:W-:Y:S01]  /*1f90*/  BSSY B0, `(.L_x_31) ;  /* 0x00007c0000007945 */ /* 0x000fe20003800000 */
[----:B------:R-:W-:-:S04]  /*1fa0*/  IMAD.WIDE R160, R18, 0x40, R152 ;  /* 0x0000004012a07825 */ /* 0x000fc800078e0298 */
[----:B------:R-:W-:Y:S02]  /*1fb0*/  IMAD.IADD R0, R3, 0x1, -R14 ;  /* 0x0000000103007824 */ /* 0x000fe400078e0a0e */
[----:B------:R-:W-:-:S03]  /*1fc0*/  IMAD.IADD R2, R159, 0x1, -R6 ;  /* 0x000000019f027824 */ /* 0x000fc600078e0a06 */
[----:B------:R-:W-:-:S04]  /*1fd0*/  ISETP.GT.AND P2, PT, R0, RZ, PT ;  /* 0x000000ff0000720c */ /* 0x000fc80003f44270 */
[----:B------:R-:W-:Y:S01]  /*1fe0*/  ISETP.GT.AND P1, PT, R2, RZ, P2 ;  /* 0x000000ff0200720c */ /* 0x000fe20001724270 */
[-C--:B0-----:R-:W-:Y:S02]  /*1ff0*/  IMAD R3, R161, R10.reuse, RZ ;  /* 0x0000000aa1037224 */ /* 0x081fe400078e02ff */
[----:B------:R-:W-:-:S04]  /*2000*/  IMAD.WIDE.U32 R168, R160, R10, R4 ;  /* 0x0000000aa0a87225 */ /* 0x000fc800078e0004 */
[----:B------:R-:W-:-:S04]  /*2010*/  IMAD R3, R160, R11, R3 ;  /* 0x0000000ba0037224 */ /* 0x000fc800078e0203 */
[----:B------:R-:W-:Y:S01]  /*2020*/  IMAD.IADD R173, R169, 0x1, R3 ;  /* 0x00000001a9ad7824 */ /* 0x000fe200078e0203 */
[----:B------:R-:W-:Y:S06]  /*2030*/  @!P0 BRA `(.L_x_32) ;  /* 0x00000054009c8947 */ /* 0x000fec0003800000 */
[----:B------:R-:W0:Y:S01]  /*2040*/  LDC.64 R20, c[0x0][0x5b8] ;  /* 0x00016e00ff147b82 */ /* 0x000e220000000a00 */
[----:B------:R-:W-:-:S07]  /*2050*/  ULDC.64 UR4, c[0x0][0x5c0] ;  /* 0x0001700000047ab9 */ /* 0x000fce0000000a00 */
[----:B------:R-:W1:Y:S08]  /*2060*/  LDC.64 R170, c[0x0][0x5b0] ;  /* 0x00016c00ffaa7b82 */ /* 0x000e700000000a00 */
[----:B------:R-:W2:Y:S01]  /*2070*/  LDC.64 R8, c[0x0][0x5a8] ;  /* 0x00016a00ff087b82 */ /* 0x000ea20000000a00 */
[-C--:B0-----:R-:W-:Y:S02]  /*2080*/  IMAD R6, R163, R20.reuse, RZ ;  /* 0x00000014a3067224 */ /* 0x081fe400078e02ff */
[----:B------:R-:W-:-:S04]  /*2090*/  IMAD.WIDE.U32 R4, R19, R20, R12 ;  /* 0x0000001413047225 */ /* 0x000fc800078e000c */
[----:B------:R-:W-:Y:S01]  /*20a0*/  IMAD R167, R19, R21, R6 ;  /* 0x0000001513a77224 */ /* 0x000fe200078e0206 */
[----:B------:R-:W-:Y:S01]  /*20b0*/  IADD3 R162, P0, R14, R4, RZ ;  /* 0x000000040ea27210 */ /* 0x000fe20007f1e0ff */
[----:B-1----:R-:W-:-:S03]  /*20c0*/  IMAD R3, R161, R170, RZ ;  /* 0x000000aaa1037224 */ /* 0x002fc600078e02ff */
[----:B------:R-:W-:Y:S01]  /*20d0*/  IADD3.X R163, R15, R5, R167, P0, !PT ;  /* 0x000000050fa37210 */ /* 0x000fe200007fe4a7 */
[C---:B------:R-:W-:Y:S02]  /*20e0*/  IMAD R169, R160.reuse, R171, R3 ;  /* 0x000000aba0a97224 */ /* 0x040fe400078e0203 */
[----:B------:R-:W-:-:S04]  /*20f0*/  IMAD.WIDE.U32 R4, R160, R170, R162 ;  /* 0x000000aaa0047225 */ /* 0x000fc800078e00a2 */
[----:B------:R-:W-:Y:S01]  /*2100*/  IMAD.IADD R3, R5, 0x1, R169 ;  /* 0x0000000105037824 */ /* 0x000fe200078e02a9 */
[----:B--2---:R-:W-:-:S04]  /*2110*/  LEA R6, P0, R4, R8, 0x1 ;  /* 0x0000000804067211 */ /* 0x004fc800078008ff */
[----:B------:R-:W-:-:S05]  /*2120*/  LEA.HI.X R7, R4, R9, R3, 0x1, P0 ;  /* 0x0000000904077211 */ /* 0x000fca00000f0c03 */
[----:B------:R0:W2:Y:S01]  /*2130*/  @P1 LDG.E.LTC128B.U16 R3, desc[UR38][R6.64] ;  /* 0x0000002606031981 */ /* 0x0000a2000c1e1520 */
[----:B------:R-:W-:Y:S01]  /*2140*/  IMAD.WIDE.U32 R4, R160, R170, R14 ;  /* 0x000000aaa0047225 */ /* 0x000fe200078e000e */
[----:B------:R-:W-:Y:S02]  /*2150*/  BSSY B1, `(.L_x_33) ;  /* 0x0000014000017945 */ /* 0x000fe40003800000 */
[----:B------:R-:W-:-:S04]  /*2160*/  IADD3 R164, P0, R12, R4, RZ ;  /* 0x000000040ca47210 */ /* 0x000fc80007f1e0ff */
[----:B------:R-:W-:Y:S02]  /*2170*/  IADD3.X R165, R13, R169, R5, P0, !PT ;  /* 0x000000a90da57210 */ /* 0x000fe400007fe405 */
[----:B------:R-:W-:Y:S01]  /*2180*/  LEA R4, P0, R168, UR4, 0x1 ;  /* 0x00000004a8047c11 */ /* 0x000fe2000f8008ff */
[----:B------:R-:W-:-:S03]  /*2190*/  IMAD.WIDE.U32 R164, R19, R20, R164 ;  /* 0x0000001413a47225 */ /* 0x000fc600078e00a4 */
[----:B------:R-:W-:Y:S02]  /*21a0*/  LEA.HI.X R5, R168, UR5, R173, 0x1, P0 ;  /* 0x00000005a8057c11 */ /* 0x000fe400080f0cad */
[----:B------:R-:W-:Y:S01]  /*21b0*/  ISETP.GT.AND P0, PT, R0, 0x1, PT ;  /* 0x000000010000780c */ /* 0x000fe20003f04270 */
[----:B0-----:R-:W-:Y:S01]  /*21c0*/  IMAD.IADD R7, R167, 0x1, R165 ;  /* 0x00000001a7077824 */ /* 0x001fe200078e02a5 */
[----:B------:R-:W-:Y:S02]  /*21d0*/  LEA R6, P4, R164, R8, 0x1 ;  /* 0x00000008a4067211 */ /* 0x000fe400078808ff */
[----:B------:R-:W-:Y:S02]  /*21e0*/  ISETP.GT.AND P3, PT, R2, RZ, P0 ;  /* 0x000000ff0200720c */ /* 0x000fe40000764270 */
[----:B------:R-:W-:Y:S01]  /*21f0*/  LEA.HI.X R7, R164, R9, R7, 0x1, P4 ;  /* 0x00000009a4077211 */ /* 0x000fe200020f0c07 */
[C---:B------:R-:W-:Y:S01]  /*2200*/  IMAD.SHL.U32 R164, R170.reuse, 0x8, RZ ;  /* 0x00000008aaa47824 */ /* 0x040fe200078e00ff */
[----:B------:R-:W-:Y:S01]  /*2210*/  SHF.L.U64.HI R165, R170, 0x3, R171 ;  /* 0x00000003aaa57819 */ /* 0x000fe200000102ab */
[----:B--2---:R-:W-:-:S04]  /*2220*/  IMAD.U32 R21, R3, 0x10000, RZ ;  /* 0x0001000003157824 */ /* 0x004fc800078e00ff */
[----:B------:R-:W-:-:S04]  /*2230*/  FMUL R21, R21, R22 ;  /* 0x0000001615157220 */ /* 0x000fc80000400000 */
[----:B------:R-:W-:-:S05]  /*2240*/  FFMA R21, R24, R23, R21 ;  /* 0x0000001718157223 */ /* 0x000fca0000000015 */
[----:B------:R-:W-:-:S05]  /*2250*/  F2FP.BF16.F32.PACK_AB R21, RZ, R21 ;  /* 0x00000015ff15723e */ /* 0x000fca00000010ff */
[----:B------:R0:W-:Y:S01]  /*2260*/  @P1 STG.E.U16 desc[UR38][R4.64], R21 ;  /* 0x0000001504001986 */ /* 0x0001e2000c101526 */
[----:B------:R-:W-:Y:S05]  /*2270*/  @!P3 BRA `(.L_x_34) ;  /* 0x000000000004b947 */ /* 0x000fea0003800000 */
[----:B------:R1:W5:Y:S02]  /*2280*/  LDG.E.LTC128B.U16 R3, desc[UR38][R6.64+0x2] ;  /* 0x0000022606037981 */ /* 0x000364000c1e1520 */
.L_x_34:
[----:B------:R-:W-:Y:S05]  /*2290*/  BSYNC B1 ;  /* 0x0000000000017941 */ /* 0x000fea0003800000 */
.L_x_33:
[----:B0----5:R-:W-:Y:S01]  /*22a0*/  IMAD.U32 R21, R3, 0x10000, RZ ;  /* 0x0001000003157824 */ /* 0x021fe200078e00ff */
[----:B------:R-:W-:Y:S01]  /*22b0*/  ISETP.GT.AND P2, PT, R2, 0x8, P2 ;  /* 0x000000080200780c */ /* 0x000fe20001744270 */
[----:B------:R-:W-:-:S04]  /*22c0*/  IMAD.WIDE.U32 R164, R160, R170, R164 ;  /* 0x000000aaa0a47225 */ /* 0x000fc800078e00a4 */
[----:B------:R-:W-:Y:S01]  /*22d0*/  FMUL R18, R21, R22 ;  /* 0x0000001615127220 */ /* 0x000fe20000400000 */
[----:B------:R-:W-:Y:S01]  /*22e0*/  IMAD.IADD R169, R169, 0x1, R165 ;  /* 0x00000001a9a97824 */ /* 0x000fe200078e02a5 */
[----:B------:R-:W-:Y:S02]  /*22f0*/  IADD3 R21, P1, R162, R164, RZ ;  /* 0x000000a4a2157210 */ /* 0x000fe40007f3e0ff */
[----:B------:R-:W-:-:S03]  /*2300*/  FFMA R18, R25, R23, R18 ;  /* 0x0000001719127223 */ /* 0x000fc60000000012 */
[----:B------:R-:W-:Y:S01]  /*2310*/  IMAD.X R162, R169, 0x1, R163, P1 ;  /* 0x00000001a9a27824 */ /* 0x000fe200008e06a3 */
[C---:B------:R-:W-:Y:S02]  /*2320*/  LEA R24, P1, R21.reuse, R8, 0x1 ;  /* 0x0000000815187211 */ /* 0x040fe400078208ff */
[----:B------:R-:W-:Y:S02]  /*2330*/  F2FP.BF16.F32.PACK_AB R18, RZ, R18 ;  /* 0x00000012ff12723e */ /* 0x000fe400000010ff */
[----:B------:R-:W-:Y:S02]  /*2340*/  LEA.HI.X R25, R21, R9, R162, 0x1, P1 ;  /* 0x0000000915197211 */ /* 0x000fe400008f0ca2 */
[----:B------:R-:W-:Y:S02]  /*2350*/  PRMT R21, R18, 0x7610, R21 ;  /* 0x0000761012157816 */ /* 0x000fe40000000015 */
[----:B------:R-:W-:-:S03]  /*2360*/  PRMT R18, R3, 0x7610, R18 ;  /* 0x0000761003127816 */ /* 0x000fc60000000012 */
[----:B------:R0:W-:Y:S04]  /*2370*/  @P3 STG.E.U16 desc[UR38][R4.64+0x2], R21 ;  /* 0x0000021504003986 */ /* 0x0001e8000c101526 */
[----:B------:R-:W2:Y:S01]  /*2380*/  @P2 LDG.E.LTC128B.U16 R18, desc[UR38][R24.64] ;  /* 0x0000002618122981 */ /* 0x000ea2000c1e1520 */
[----:B------:R-:W-:Y:S01]  /*2390*/  IADD3 R12, P1, P3, R12, R164, R14 ;  /* 0x000000a40c0c7210 */ /* 0x000fe20007b3e00e */
[----:B------:R-:W-:Y:S01]  /*23a0*/  BSSY B1, `(.L_x_35) ;  /* 0x0000011000017945 */ /* 0x000fe20003800000 */
[C---:B------:R-:W-:Y:S02]  /*23b0*/  SHF.L.U64.HI R11, R10.reuse, 0x4, R11 ;  /* 0x000000040a0b7819 */ /* 0x040fe4000001020b */
[----:B------:R-:W-:Y:S02]  /*23c0*/  IADD3.X R13, R13, R169, R15, P1, P3 ;  /* 0x000000a90d0d7210 */ /* 0x000fe40000fe640f */
[----:B------:R-:W-:-:S02]  /*23d0*/  LEA R10, P1, R10, R4, 0x4 ;  /* 0x000000040a0a7211 */ /* 0x000fc400078220ff */
[----:B------:R-:W-:Y:S01]  /*23e0*/  ISETP.GT.AND P0, PT, R2, 0x8, P0 ;  /* 0x000000080200780c */ /* 0x000fe20000704270 */
[----:B0-----:R-:W-:-:S04]  /*23f0*/  IMAD.WIDE.U32 R20, R19, R20, R12 ;  /* 0x0000001413147225 */ /* 0x001fc800078e000c */
[----:B------:R-:W-:Y:S01]  /*2400*/  IMAD.X R11, R11, 0x1, R5, P1 ;  /* 0x000000010b0b7824 */ /* 0x000fe200008e0605 */
[----:B------:R-:W-:Y:S01]  /*2410*/  LEA R8, P3, R20, R8, 0x1 ;  /* 0x0000000814087211 */ /* 0x000fe200078608ff */
[----:B------:R-:W-:-:S05]  /*2420*/  IMAD.IADD R12, R167, 0x1, R21 ;  /* 0x00000001a70c7824 */ /* 0x000fca00078e0215 */
[----:B------:R-:W-:Y:S01]  /*2430*/  LEA.HI.X R9, R20, R9, R12, 0x1, P3 ;  /* 0x0000000914097211 */ /* 0x000fe200018f0c0c */
[----:B--2---:R-:W-:-:S04]  /*2440*/  IMAD.U32 R3, R18, 0x10000, RZ ;  /* 0x0001000012037824 */ /* 0x004fc800078e00ff */
[----:B------:R-:W-:-:S04]  /*2450*/  FMUL R3, R3, R22 ;  /* 0x0000001603037220 */ /* 0x000fc80000400000 */
[----:B------:R-:W-:-:S05]  /*2460*/  FFMA R3, R26, R23, R3 ;  /* 0x000000171a037223 */ /* 0x000fca0000000003 */
[----:B------:R-:W-:-:S05]  /*2470*/  F2FP.BF16.F32.PACK_AB R3, RZ, R3 ;  /* 0x00000003ff03723e */ /* 0x000fca00000010ff */
[----:B------:R0:W-:Y:S01]  /*2480*/  @P2 STG.E.U16 desc[UR38][R10.64], R3 ;  /* 0x000000030a002986 */ /* 0x0001e2000c101526 */
[----:B------:R-:W-:Y:S05]  /*2490*/  @!P0 BRA `(.L_x_36) ;  /* 0x0000000000048947 */ /* 0x000fea0003800000 */
[----:B------:R2:W5:Y:S02]  /*24a0*/  LDG.E.LTC128B.U16 R18, desc[UR38][R8.64+0x2] ;  /* 0x0000022608127981 */ /* 0x000564000c1e1520 */
.L_x_36:
[----:B------:R-:W-:Y:S05]  /*24b0*/  BSYNC B1 ;  /* 0x0000000000017941 */ /* 0x000fea0003800000 */
.L_x_35:
[----:B0----5:R-:W-:Y:S01]  /*24c0*/  IMAD.U32 R3, R18, 0x10000, RZ ;  /* 0x0001000012037824 */ /* 0x021fe200078e00ff */
[----:B------:R-:W-:Y:S01]  /*24d0*/  ISETP.GT.AND P1, PT, R0, 0x8, PT ;  /* 0x000000080000780c */ /* 0x000fe20003f24270 */
[----:B------:R-:W-:Y:S02]  /*24e0*/  BSSY B1, `(.L_x_37) ;  /* 0x0000008000017945 */ /* 0x000fe40003800000 */
[----:B------:R-:W-:Y:S01]  /*24f0*/  FMUL R12, R3, R22 ;  /* 0x00000016030c7220 */ /* 0x000fe20000400000 */
[----:B------:R-:W-:-:S03]  /*2500*/  ISETP.GT.AND P2, PT, R2, RZ, P1 ;  /* 0x000000ff0200720c */ /* 0x000fc60000f44270 */
[----:B------:R-:W-:-:S05]  /*2510*/  FFMA R12, R27, R23, R12 ;  /* 0x000000171b0c7223 */ /* 0x000fca000000000c */
[----:B------:R-:W-:-:S05]  /*2520*/  F2FP.BF16.F32.PACK_AB R12, RZ, R12 ;  /* 0x0000000cff0c723e */ /* 0x000fca00000010ff */
[----:B------:R0:W-:Y:S01]  /*2530*/  @P0 STG.E.U16 desc[UR38][R10.64+0x2], R12 ;  /* 0x0000020c0a000986 */ /* 0x0001e2000c101526 */
[----:B------:R-:W-:Y:S05]  /*2540*/  @!P2 BRA `(.L_x_38) ;  /* 0x000000000004a947 */ /* 0x000fea0003800000 */
[----:B------:R3:W5:Y:S02]  /*2550*/  LDG.E.LTC128B.U16 R18, desc[UR38][R6.64+0x10] ;  /* 0x0000102606127981 */ /* 0x000764000c1e1520 */
.L_x_38:
[----:B------:R-:W-:Y:S05]  /*2560*/  BSYNC B1 ;  /* 0x0000000000017941 */ /* 0x000fea0003800000 */
.L_x_37:
[----:B-----5:R-:W-:Y:S01]  /*2570*/  IMAD.U32 R3, R18, 0x10000, RZ ;  /* 0x0001000012037824 */ /* 0x020fe200078e00ff */
        /* <DEDUP_REMOVED lines=9> */
.L_x_40:
[----:B------:R-:W-:Y:S05]  /*2610*/  BSYNC B1 ;  /* 0x0000000000017941 */ /* 0x000fea0003800000 */
.L_x_39:
[----:B----45:R-:W-:Y:S01]  /*2620*/  IMAD.U32 R3, R18, 0x10000, RZ ;  /* 0x0001000012037824 */ /* 0x030fe200078e00ff */
[----:B------:R-:W-:Y:S01]  /*2630*/  ISETP.GT.AND P1, PT, R2, 0x8, P1 ;  /* 0x000000080200780c */ /* 0x000fe20000f24270 */
[----:B------:R-:W-:Y:S02]  /*2640*/  BSSY B1, `(.L_x_41) ;  /* 0x0000007000017945 */ /* 0x000fe40003800000 */
[----:B0-----:R-:W-:-:S04]  /*2650*/  FMUL R12, R3, R22 ;  /* 0x00000016030c7220 */ /* 0x001fc80000400000 */
[----:B------:R-:W-:-:S05]  /*2660*/  FFMA R12, R29, R23, R12 ;  /* 0x000000171d0c7223 */ /* 0x000fca000000000c */
[----:B------:R-:W-:-:S05]  /*2670*/  F2FP.BF16.F32.PACK_AB R12, RZ, R12 ;  /* 0x0000000cff0c723e */ /* 0x000fca00000010ff */
[----:B------:R0:W-:Y:S01]  /*2680*/  @P3 STG.E.U16 desc[UR38][R4.64+0x12], R12 ;  /* 0x0000120c04003986 */ /* 0x0001e2000c101526 */
[----:B------:R-:W-:Y:S05]  /*2690*/  @!P1 BRA `(.L_x_42) ;  /* 0x0000000000049947 */ /* 0x000fea0003800000 */
[----:B------:R4:W5:Y:S02]  /*26a0*/  LDG.E.LTC128B.U16 R18, desc[UR38][R8.64+0x10] ;  /* 0x0000102608127981 */ /* 0x000964000c1e1520 */
.L_x_42:
[----:B------:R-:W-:Y:S05]  /*26b0*/  BSYNC B1 ;  /* 0x0000000000017941 */ /* 0x000fea0003800000 */
.L_x_41:
[----:B-----5:R-:W-:Y:S01]  /*26c0*/  IMAD.U32 R3, R18, 0x10000, RZ ;  /* 0x0001000012037824 */ /* 0x020fe200078e00ff */
[----:B------:R-:W-:Y:S01]  /*26d0*/  ISETP.GT.AND P0, PT, R2, 0x8, P0 ;  /* 0x000000080200780c */ /* 0x000fe20000704270 */
[----:B------:R-:W-:Y:S02]  /*26e0*/  BSSY B1, `(.L_x_43) ;  /* 0x0000007000017945 */ /* 0x000fe40003800000 */
[----:B------:R-:W-:-:S04]  /*26f0*/  FMUL R3, R3, R22 ;  /* 0x0000001603037220 */ /* 0x000fc80000400000 */
[----:B------:R-:W-:-:S05]  /*2700*/  FFMA R3, R30, R23, R3 ;  /* 0x000000171e037223 */ /* 0x000fca0000000003 */
[----:B------:R-:W-:-:S05]  /*2710*/  F2FP.BF16.F32.PACK_AB R3, RZ, R3 ;  /* 0x00000003ff03723e */ /* 0x000fca00000010ff */
[----:B------:R0:W-:Y:S01]  /*2720*/  @P1 STG.E.U16 desc[UR38][R10.64+0x10], R3 ;  /* 0x000010030a001986 */ /* 0x0001e2000c101526 */
[----:B------:R-:W-:Y:S05]  /*2730*/  @!P0 BRA `(.L_x_44) ;  /* 0x0000000000048947 */ /* 0x000fea0003800000 */
[----:B------:R0:W5:Y:S02]  /*2740*/  LDG.E.LTC128B.U16 R18, desc[UR38][R8.64+0x12] ;  /* 0x0000122608127981 */ /* 0x000164000c1e1520 */
.L_x_44:
[----:B------:R-:W-:Y:S05]  /*2750*/  BSYNC B1 ;  /* 0x0000000000017941 */ /* 0x000fea0003800000 */
.L_x_43:
        /* <DEDUP_REMOVED lines=10> */
.L_x_46:
[----:B------:R-:W-:Y:S05]  /*2800*/  BSYNC B1 ;  /* 0x0000000000017941 */ /* 0x000fea0003800000 */
.L_x_45:
        /* <DEDUP_REMOVED lines=10> */
.L_x_48:
[----:B------:R-:W-:Y:S05]  /*28b0*/  BSYNC B1 ;  /* 0x0000000000017941 */ /* 0x000fea0003800000 */
.L_x_47:
[----:B0----5:R-:W-:Y:S01]  /*28c0*/  IMAD.U32 R3, R18, 0x10000, RZ ;  /* 0x0001000012037824 */ /* 0x021fe200078e00ff */
        /* <DEDUP_REMOVED lines=8> */
.L_x_50:
[----:B------:R-:W-:Y:S05]  /*2950*/  BSYNC B1 ;  /* 0x0000000000017941 */ /* 0x000fea0003800000 */
.L_x_49:
        /* <DEDUP_REMOVED lines=9> */
.L_x_52:
[----:B------:R-:W-:Y:S05]  /*29f0*/  BSYNC B1 ;  /* 0x0000000000017941 */ /* 0x000fea0003800000 */
.L_x_51:
        /* <DEDUP_REMOVED lines=10> */
.L_x_54:
[----:B------:R-:W-:Y:S05]  /*2aa0*/  BSYNC B1 ;  /* 0x0000000000017941 */ /* 0x000fea0003800000 */
.L_x_53:
        /* <DEDUP_REMOVED lines=10> */
.L_x_56:
[----:B------:R-:W-:Y:S05]  /*2b50*/  BSYNC B1 ;  /* 0x0000000000017941 */ /* 0x000fea0003800000 */
.L_x_55:
        /* <DEDUP_REMOVED lines=9> */
.L_x_58:
[----:B------:R-:W-:Y:S05]  /*2bf0*/  BSYNC B1 ;  /* 0x0000000000017941 */ /* 0x000fea0003800000 */
.L_x_57:
        /* <DEDUP_REMOVED lines=9> */
.L_x_60:
[----:B------:R-:W-:Y:S05]  /*2c90*/  BSYNC B1 ;  /* 0x0000000000017941 */ /* 0x000fea0003800000 */
.L_x_59:
        /* <DEDUP_REMOVED lines=10> */
.L_x_62:
[----:B------:R-:W-:Y:S05]  /*2d40*/  BSYNC B1 ;  /* 0x0000000000017941 */ /* 0x000fea0003800000 */
.L_x_61:
        /* <DEDUP_REMOVED lines=10> */
.L_x_64:
[----:B------:R-:W-:Y:S05]  /*2df0*/  BSYNC B1 ;  /* 0x0000000000017941 */ /* 0x000fea0003800000 */
.L_x_63:
        /* <DEDUP_REMOVED lines=9> */
.L_x_66:
[----:B------:R-:W-:Y:S05]  /*2e90*/  BSYNC B1 ;  /* 0x0000000000017941 */ /* 0x000fea0003800000 */
.L_x_65:
        /* <DEDUP_REMOVED lines=9> */
.L_x_68:
[----:B------:R-:W-:Y:S05]  /*2f30*/  BSYNC B1 ;  /* 0x0000000000017941 */ /* 0x000fea0003800000 */
.L_x_67:
        /* <DEDUP_REMOVED lines=10> */
.L_x_70:
[----:B------:R-:W-:Y:S05]  /*2fe0*/  BSYNC B1 ;  /* 0x0000000000017941 */ /* 0x000fea0003800000 */
.L_x_69:
        /* <DEDUP_REMOVED lines=10> */
.L_x_72:
[----:B------:R-:W-:Y:S05]  /*3090*/  BSYNC B1 ;  /* 0x0000000000017941 */ /* 0x000fea0003800000 */
.L_x_71:
        /* <DEDUP_REMOVED lines=9> */
.L_x_74:
[----:B------:R-:W-:Y:S05]  /*3130*/  BSYNC B1 ;  /* 0x0000000000017941 */ /* 0x000fea0003800000 */
.L_x_73:
        /* <DEDUP_REMOVED lines=9> */
.L_x_76:
[----:B------:R-:W-:Y:S05]  /*31d0*/  BSYNC B1 ;  /* 0x0000000000017941 */ /* 0x000fea0003800000 */
.L_x_75:
        /* <DEDUP_REMOVED lines=10> */
.L_x_78:
[----:B------:R-:W-:Y:S05]  /*3280*/  BSYNC B1 ;  /* 0x0000000000017941 */ /* 0x000fea0003800000 */
.L_x_77:
        /* <DEDUP_REMOVED lines=10> */
.L_x_80:
[----:B------:R-:W-:Y:S05]  /*3330*/  BSYNC B1 ;  /* 0x0000000000017941 */ /* 0x000fea0003800000 */
.L_x_79:
        /* <DEDUP_REMOVED lines=9> */
.L_x_82:
[----:B------:R-:W-:Y:S05]  /*33d0*/  BSYNC B1 ;  /* 0x0000000000017941 */ /* 0x000fea0003800000 */
.L_x_81:
        /* <DEDUP_REMOVED lines=9> */
.L_x_84:
[----:B------:R-:W-:Y:S05]  /*3470*/  BSYNC B1 ;  /* 0x0000000000017941 */ /* 0x000fea0003800000 */
.L_x_83:
        /* <DEDUP_REMOVED lines=10> */
.L_x_86:
[----:B------:R-:W-:Y:S05]  /*3520*/  BSYNC B1 ;  /* 0x0000000000017941 */ /* 0x000fea0003800000 */
.L_x_85:
        /* <DEDUP_REMOVED lines=10> */
.L_x_88:
[----:B------:R-:W-:Y:S05]  /*35d0*/  BSYNC B1 ;  /* 0x0000000000017941 */ /* 0x000fea0003800000 */
.L_x_87:
        /* <DEDUP_REMOVED lines=9> */
.L_x_90:
[----:B------:R-:W-:Y:S05]  /*3670*/  BSYNC B1 ;  /* 0x0000000000017941 */ /* 0x000fea0003800000 */
.L_x_89:
        /* <DEDUP_REMOVED lines=9> */
.L_x_92:
[----:B------:R-:W-:Y:S05]  /*3710*/  BSYNC B1 ;  /* 0x0000000000017941 */ /* 0x000fea0003800000 */
.L_x_91:
        /* <DEDUP_REMOVED lines=10> */
.L_x_94:
[----:B------:R-:W-:Y:S05]  /*37c0*/  BSYNC B1 ;  /* 0x0000000000017941 */ /* 0x000fea0003800000 */
.L_x_93:
        /* <DEDUP_REMOVED lines=10> */
.L_x_96:
[----:B------:R-:W-:Y:S05]  /*3870*/  BSYNC B1 ;  /* 0x0000000000017941 */ /* 0x000fea0003800000 */
.L_x_95:
        /* <DEDUP_REMOVED lines=9> */
.L_x_98:
[----:B------:R-:W-:Y:S05]  /*3910*/  BSYNC B1 ;  /* 0x0000000000017941 */ /* 0x000fea0003800000 */
.L_x_97:
        /* <DEDUP_REMOVED lines=9> */
.L_x_100:
[----:B------:R-:W-:Y:S05]  /*39b0*/  BSYNC B1 ;  /* 0x0000000000017941 */ /* 0x000fea0003800000 */
.L_x_99:
        /* <DEDUP_REMOVED lines=10> */
.L_x_102:
[----:B------:R-:W-:Y:S05]  /*3a60*/  BSYNC B1 ;  /* 0x0000000000017941 */ /* 0x000fea0003800000 */
.L_x_101:
        /* <DEDUP_REMOVED lines=10> */
.L_x_104:
[----:B------:R-:W-:Y:S05]  /*3b10*/  BSYNC B1 ;  /* 0x0000000000017941 */ /* 0x000fea0003800000 */
.L_x_103:
        /* <DEDUP_REMOVED lines=9> */
.L_x_106:
[----:B------:R-:W-:Y:S05]  /*3bb0*/  BSYNC B1 ;  /* 0x0000000000017941 */ /* 0x000fea0003800000 */
.L_x_105:
        /* <DEDUP_REMOVED lines=9> */
.L_x_108:
[----:B------:R-:W-:Y:S05]  /*3c50*/  BSYNC B1 ;  /* 0x0000000000017941 */ /* 0x000fea0003800000 */
.L_x_107:
        /* <DEDUP_REMOVED lines=10> */
.L_x_110:
[----:B------:R-:W-:Y:S05]  /*3d00*/  BSYNC B1 ;  /* 0x0000000000017941 */ /* 0x000fea0003800000 */
.L_x_109:
        /* <DEDUP_REMOVED lines=10> */
.L_x_112:
[----:B------:R-:W-:Y:S05]  /*3db0*/  BSYNC B1 ;  /* 0x0000000000017941 */ /* 0x000fea0003800000 */
.L_x_111:
        /* <DEDUP_REMOVED lines=9> */
.L_x_114:
[----:B------:R-:W-:Y:S05]  /*3e50*/  BSYNC B1 ;  /* 0x0000000000017941 */ /* 0x000fea0003800000 */
.L_x_113:
        /* <DEDUP_REMOVED lines=9> */
.L_x_116:
[----:B------:R-:W-:Y:S05]  /*3ef0*/  BSYNC B1 ;  /* 0x0000000000017941 */ /* 0x000fea0003800000 */
.L_x_115:
        /* <DEDUP_REMOVED lines=10> */
.L_x_118:
[----:B------:R-:W-:Y:S05]  /*3fa0*/  BSYNC B1 ;  /* 0x0000000000017941 */ /* 0x000fea0003800000 */
.L_x_117:
        /* <DEDUP_REMOVED lines=10> */
.L_x_120:
[----:B------:R-:W-:Y:S05]  /*4050*/  BSYNC B1 ;  /* 0x0000000000017941 */ /* 0x000fea0003800000 */
.L_x_119:
        /* <DEDUP_REMOVED lines=9> */
.L_x_122:
[----:B------:R-:W-:Y:S05]  /*40f0*/  BSYNC B1 ;  /* 0x0000000000017941 */ /* 0x000fea0003800000 */
.L_x_121:
        /* <DEDUP_REMOVED lines=9> */
.L_x_124:
[----:B------:R-:W-:Y:S05]  /*4190*/  BSYNC B1 ;  /* 0x0000000000017941 */ /* 0x000fea0003800000 */
.L_x_123:
        /* <DEDUP_REMOVED lines=10> */
.L_x_126:
[----:B------:R-:W-:Y:S05]  /*4240*/  BSYNC B1 ;  /* 0x0000000000017941 */ /* 0x000fea0003800000 */
.L_x_125:
        /* <DEDUP_REMOVED lines=10> */
.L_x_128:
[----:B------:R-:W-:Y:S05]  /*42f0*/  BSYNC B1 ;  /* 0x0000000000017941 */ /* 0x000fea0003800000 */
.L_x_127:
        /* <DEDUP_REMOVED lines=9> */
.L_x_130:
[----:B------:R-:W-:Y:S05]  /*4390*/  BSYNC B1 ;  /* 0x0000000000017941 */ /* 0x000fea0003800000 */
.L_x_129:
        /* <DEDUP_REMOVED lines=9> */
.L_x_132:
[----:B------:R-:W-:Y:S05]  /*4430*/  BSYNC B1 ;  /* 0x0000000000017941 */ /* 0x000fea0003800000 */
.L_x_131:
        /* <DEDUP_REMOVED lines=10> */
.L_x_134:
[----:B------:R-:W-:Y:S05]  /*44e0*/  BSYNC B1 ;  /* 0x0000000000017941 */ /* 0x000fea0003800000 */
.L_x_133:
        /* <DEDUP_REMOVED lines=10> */
.L_x_136:
[----:B------:R-:W-:Y:S05]  /*4590*/  BSYNC B1 ;  /* 0x0000000000017941 */ /* 0x000fea0003800000 */
.L_x_135:
        /* <DEDUP_REMOVED lines=9> */
.L_x_138:
[----:B------:R-:W-:Y:S05]  /*4630*/  BSYNC B1 ;  /* 0x0000000000017941 */ /* 0x000fea0003800000 */
.L_x_137:
        /* <DEDUP_REMOVED lines=9> */
.L_x_140:
[----:B------:R-:W-:Y:S05]  /*46d0*/  BSYNC B1 ;  /* 0x0000000000017941 */ /* 0x000fea0003800000 */
.L_x_139:
        /* <DEDUP_REMOVED lines=10> */
.L_x_142:
[----:B------:R-:W-:Y:S05]  /*4780*/  BSYNC B1 ;  /* 0x0000000000017941 */ /* 0x000fea0003800000 */
.L_x_141:
        /* <DEDUP_REMOVED lines=10> */
.L_x_144:
[----:B------:R-:W-:Y:S05]  /*4830*/  BSYNC B1 ;  /* 0x0000000000017941 */ /* 0x000fea0003800000 */
.L_x_143:
        /* <DEDUP_REMOVED lines=9> */
.L_x_146:
[----:B------:R-:W-:Y:S05]  /*48d0*/  BSYNC B1 ;  /* 0x0000000000017941 */ /* 0x000fea0003800000 */
.L_x_145:
        /* <DEDUP_REMOVED lines=9> */
.L_x_148:
[----:B------:R-:W-:Y:S05]  /*4970*/  BSYNC B1 ;  /* 0x0000000000017941 */ /* 0x000fea0003800000 */
.L_x_147:
        /* <DEDUP_REMOVED lines=10> */
.L_x_150:
[----:B------:R-:W-:Y:S05]  /*4a20*/  BSYNC B1 ;  /* 0x0000000000017941 */ /* 0x000fea0003800000 */
.L_x_149:
        /* <DEDUP_REMOVED lines=10> */
.L_x_152:
[----:B------:R-:W-:Y:S05]  /*4ad0*/  BSYNC B1 ;  /* 0x0000000000017941 */ /* 0x000fea0003800000 */
.L_x_151:
        /* <DEDUP_REMOVED lines=9> */
.L_x_154:
[----:B------:R-:W-:Y:S05]  /*4b70*/  BSYNC B1 ;  /* 0x0000000000017941 */ /* 0x000fea0003800000 */
.L_x_153:
        /* <DEDUP_REMOVED lines=9> */
.L_x_156:
[----:B------:R-:W-:Y:S05]  /*4c10*/  BSYNC B1 ;  /* 0x0000000000017941 */ /* 0x000fea0003800000 */
.L_x_155:
        /* <DEDUP_REMOVED lines=10> */
.L_x_158:
[----:B------:R-:W-:Y:S05]  /*4cc0*/  BSYNC B1 ;  /* 0x0000000000017941 */ /* 0x000fea0003800000 */
.L_x_157:
        /* <DEDUP_REMOVED lines=10> */
.L_x_160:
[----:B------:R-:W-:Y:S05]  /*4d70*/  BSYNC B1 ;  /* 0x0000000000017941 */ /* 0x000fea0003800000 */
.L_x_159:
        /* <DEDUP_REMOVED lines=9> */
.L_x_162:
[----:B------:R-:W-:Y:S05]  /*4e10*/  BSYNC B1 ;  /* 0x0000000000017941 */ /* 0x000fea0003800000 */
.L_x_161:
        /* <DEDUP_REMOVED lines=9> */
.L_x_164:
[----:B------:R-:W-:Y:S05]  /*4eb0*/  BSYNC B1 ;  /* 0x0000000000017941 */ /* 0x000fea0003800000 */
.L_x_163:
        /* <DEDUP_REMOVED lines=10> */
.L_x_166:
[----:B------:R-:W-:Y:S05]  /*4f60*/  BSYNC B1 ;  /* 0x0000000000017941 */ /* 0x000fea0003800000 */
.L_x_165:
        /* <DEDUP_REMOVED lines=10> */
.L_x_168:
[----:B------:R-:W-:Y:S05]  /*5010*/  BSYNC B1 ;  /* 0x0000000000017941 */ /* 0x000fea0003800000 */
.L_x_167:
        /* <DEDUP_REMOVED lines=9> */
.L_x_170:
[----:B------:R-:W-:Y:S05]  /*50b0*/  BSYNC B1 ;  /* 0x0000000000017941 */ /* 0x000fea0003800000 */
.L_x_169:
        /* <DEDUP_REMOVED lines=9> */
.L_x_172:
[----:B------:R-:W-:Y:S05]  /*5150*/  BSYNC B1 ;  /* 0x0000000000017941 */ /* 0x000fea0003800000 */
.L_x_171:
        /* <DEDUP_REMOVED lines=10> */
.L_x_174:
[----:B------:R-:W-:Y:S05]  /*5200*/  BSYNC B1 ;  /* 0x0000000000017941 */ /* 0x000fea0003800000 */
.L_x_173:
        /* <DEDUP_REMOVED lines=10> */
.L_x_176:
[----:B------:R-:W-:Y:S05]  /*52b0*/  BSYNC B1 ;  /* 0x0000000000017941 */ /* 0x000fea0003800000 */
.L_x_175:
        /* <DEDUP_REMOVED lines=9> */
.L_x_178:
[----:B------:R-:W-:Y:S05]  /*5350*/  BSYNC B1 ;  /* 0x0000000000017941 */ /* 0x000fea0003800000 */
.L_x_177:
        /* <DEDUP_REMOVED lines=9> */
.L_x_180:
[----:B------:R-:W-:Y:S05]  /*53f0*/  BSYNC B1 ;  /* 0x0000000000017941 */ /* 0x000fea0003800000 */
.L_x_179:
        /* <DEDUP_REMOVED lines=10> */
.L_x_182:
[----:B------:R-:W-:Y:S05]  /*54a0*/  BSYNC B1 ;  /* 0x0000000000017941 */ /* 0x000fea0003800000 */
.L_x_181:
        /* <DEDUP_REMOVED lines=10> */
.L_x_184:
[----:B------:R-:W-:Y:S05]  /*5550*/  BSYNC B1 ;  /* 0x0000000000017941 */ /* 0x000fea0003800000 */
.L_x_183:
        /* <DEDUP_REMOVED lines=9> */
.L_x_186:
[----:B------:R-:W-:Y:S05]  /*55f0*/  BSYNC B1 ;  /* 0x0000000000017941 */ /* 0x000fea0003800000 */
.L_x_185:
        /* <DEDUP_REMOVED lines=9> */
.L_x_188:
[----:B------:R-:W-:Y:S05]  /*5690*/  BSYNC B1 ;  /* 0x0000000000017941 */ /* 0x000fea0003800000 */
.L_x_187:
        /* <DEDUP_REMOVED lines=10> */
.L_x_190:
[----:B------:R-:W-:Y:S05]  /*5740*/  BSYNC B1 ;  /* 0x0000000000017941 */ /* 0x000fea0003800000 */
.L_x_189:
        /* <DEDUP_REMOVED lines=10> */
.L_x_192:
[----:B------:R-:W-:Y:S05]  /*57f0*/  BSYNC B1 ;  /* 0x0000000000017941 */ /* 0x000fea0003800000 */
.L_x_191:
        /* <DEDUP_REMOVED lines=9> */
.L_x_194:
[----:B------:R-:W-:Y:S05]  /*5890*/  BSYNC B1 ;  /* 0x0000000000017941 */ /* 0x000fea0003800000 */
.L_x_193:
        /* <DEDUP_REMOVED lines=9> */
.L_x_196:
[----:B------:R-:W-:Y:S05]  /*5930*/  BSYNC B1 ;  /* 0x0000000000017941 */ /* 0x000fea0003800000 */
.L_x_195:
        /* <DEDUP_REMOVED lines=10> */
.L_x_198:
[----:B------:R-:W-:Y:S05]  /*59e0*/  BSYNC B1 ;  /* 0x0000000000017941 */ /* 0x000fea0003800000 */
.L_x_197:
        /* <DEDUP_REMOVED lines=10> */
.L_x_200:
[----:B------:R-:W-:Y:S05]  /*5a90*/  BSYNC B1 ;  /* 0x0000000000017941 */ /* 0x000fea0003800000 */
.L_x_199:
        /* <DEDUP_REMOVED lines=9> */
.L_x_202:
[----:B------:R-:W-:Y:S05]  /*5b30*/  BSYNC B1 ;  /* 0x0000000000017941 */ /* 0x000fea0003800000 */
.L_x_201:
        /* <DEDUP_REMOVED lines=9> */
.L_x_204:
[----:B------:R-:W-:Y:S05]  /*5bd0*/  BSYNC B1 ;  /* 0x0000000000017941 */ /* 0x000fea0003800000 */
.L_x_203:
        /* <DEDUP_REMOVED lines=10> */
.L_x_206:
[----:B------:R-:W-:Y:S05]  /*5c80*/  BSYNC B1 ;  /* 0x0000000000017941 */ /* 0x000fea0003800000 */
.L_x_205:
        /* <DEDUP_REMOVED lines=10> */
.L_x_208:
[----:B------:R-:W-:Y:S05]  /*5d30*/  BSYNC B1 ;  /* 0x0000000000017941 */ /* 0x000fea0003800000 */
.L_x_207:
        /* <DEDUP_REMOVED lines=9> */
.L_x_210:
[----:B------:R-:W-:Y:S05]  /*5dd0*/  BSYNC B1 ;  /* 0x0000000000017941 */ /* 0x000fea0003800000 */
.L_x_209:
        /* <DEDUP_REMOVED lines=9> */
.L_x_212:
[----:B------:R-:W-:Y:S05]  /*5e70*/  BSYNC B1 ;  /* 0x0000000000017941 */ /* 0x000fea0003800000 */
.L_x_211:
        /* <DEDUP_REMOVED lines=10> */
.L_x_214:
[----:B------:R-:W-:Y:S05]  /*5f20*/  BSYNC B1 ;  /* 0x0000000000017941 */ /* 0x000fea0003800000 */
.L_x_213:
        /* <DEDUP_REMOVED lines=10> */
.L_x_216:
[----:B------:R-:W-:Y:S05]  /*5fd0*/  BSYNC B1 ;  /* 0x0000000000017941 */ /* 0x000fea0003800000 */
.L_x_215:
        /* <DEDUP_REMOVED lines=9> */
.L_x_218:
[----:B------:R-:W-:Y:S05]  /*6070*/  BSYNC B1 ;  /* 0x0000000000017941 */ /* 0x000fea0003800000 */
.L_x_217:
        /* <DEDUP_REMOVED lines=9> */
.L_x_220:
[----:B------:R-:W-:Y:S05]  /*6110*/  BSYNC B1 ;  /* 0x0000000000017941 */ /* 0x000fea0003800000 */
.L_x_219:
        /* <DEDUP_REMOVED lines=10> */
.L_x_222:
[----:B------:R-:W-:Y:S05]  /*61c0*/  BSYNC B1 ;  /* 0x0000000000017941 */ /* 0x000fea0003800000 */
.L_x_221:
        /* <DEDUP_REMOVED lines=10> */
.L_x_224:
[----:B------:R-:W-:Y:S05]  /*6270*/  BSYNC B1 ;  /* 0x0000000000017941 */ /* 0x000fea0003800000 */
.L_x_223:
        /* <DEDUP_REMOVED lines=9> */
.L_x_226:
[----:B------:R-:W-:Y:S05]  /*6310*/  BSYNC B1 ;  /* 0x0000000000017941 */ /* 0x000fea0003800000 */
.L_x_225:
        /* <DEDUP_REMOVED lines=9> */
.L_x_228:
[----:B------:R-:W-:Y:S05]  /*63b0*/  BSYNC B1 ;  /* 0x0000000000017941 */ /* 0x000fea0003800000 */
.L_x_227:
        /* <DEDUP_REMOVED lines=10> */
.L_x_230:
[----:B------:R-:W-:Y:S05]  /*6460*/  BSYNC B1 ;  /* 0x0000000000017941 */ /* 0x000fea0003800000 */
.L_x_229:
        /* <DEDUP_REMOVED lines=10> */
.L_x_232:
[----:B------:R-:W-:Y:S05]  /*6510*/  BSYNC B1 ;  /* 0x0000000000017941 */ /* 0x000fea0003800000 */
.L_x_231:
        /* <DEDUP_REMOVED lines=9> */
.L_x_234:
[----:B------:R-:W-:Y:S05]  /*65b0*/  BSYNC B1 ;  /* 0x0000000000017941 */ /* 0x000fea0003800000 */
.L_x_233:
        /* <DEDUP_REMOVED lines=9> */
.L_x_236:
[----:B------:R-:W-:Y:S05]  /*6650*/  BSYNC B1 ;  /* 0x0000000000017941 */ /* 0x000fea0003800000 */
.L_x_235:
        /* <DEDUP_REMOVED lines=10> */
.L_x_238:
[----:B------:R-:W-:Y:S05]  /*6700*/  BSYNC B1 ;  /* 0x0000000000017941 */ /* 0x000fea0003800000 */
.L_x_237:
        /* <DEDUP_REMOVED lines=10> */
.L_x_240:
[----:B------:R-:W-:Y:S05]  /*67b0*/  BSYNC B1 ;  /* 0x0000000000017941 */ /* 0x000fea0003800000 */
.L_x_239:
        /* <DEDUP_REMOVED lines=9> */
.L_x_242:
[----:B------:R-:W-:Y:S05]  /*6850*/  BSYNC B1 ;  /* 0x0000000000017941 */ /* 0x000fea0003800000 */
.L_x_241:
        /* <DEDUP_REMOVED lines=9> */
.L_x_244:
[----:B------:R-:W-:Y:S05]  /*68f0*/  BSYNC B1 ;  /* 0x0000000000017941 */ /* 0x000fea0003800000 */
.L_x_243:
        /* <DEDUP_REMOVED lines=10> */
.L_x_246:
[----:B------:R-:W-:Y:S05]  /*69a0*/  BSYNC B1 ;  /* 0x0000000000017941 */ /* 0x000fea0003800000 */
.L_x_245:
        /* <DEDUP_REMOVED lines=10> */
.L_x_248:
[----:B------:R-:W-:Y:S05]  /*6a50*/  BSYNC B1 ;  /* 0x0000000000017941 */ /* 0x000fea0003800000 */
.L_x_247:
        /* <DEDUP_REMOVED lines=9> */
.L_x_250:
[----:B------:R-:W-:Y:S05]  /*6af0*/  BSYNC B1 ;  /* 0x0000000000017941 */ /* 0x000fea0003800000 */
.L_x_249:
        /* <DEDUP_REMOVED lines=9> */
.L_x_252:
[----:B------:R-:W-:Y:S05]  /*6b90*/  BSYNC B1 ;  /* 0x0000000000017941 */ /* 0x000fea0003800000 */
.L_x_251:
        /* <DEDUP_REMOVED lines=10> */
.L_x_254:
[----:B------:R-:W-:Y:S05]  /*6c40*/  BSYNC B1 ;  /* 0x0000000000017941 */ /* 0x000fea0003800000 */
.L_x_253:
        /* <DEDUP_REMOVED lines=10> */
.L_x_256:
[----:B------:R-:W-:Y:S05]  /*6cf0*/  BSYNC B1 ;  /* 0x0000000000017941 */ /* 0x000fea0003800000 */
.L_x_255:
        /* <DEDUP_REMOVED lines=9> */
.L_x_258:
[----:B------:R-:W-:Y:S05]  /*6d90*/  BSYNC B1 ;  /* 0x0000000000017941 */ /* 0x000fea0003800000 */
.L_x_257:
        /* <DEDUP_REMOVED lines=9> */
.L_x_260:
[----:B------:R-:W-:Y:S05]  /*6e30*/  BSYNC B1 ;  /* 0x0000000000017941 */ /* 0x000fea0003800000 */
.L_x_259:
        /* <DEDUP_REMOVED lines=10> */
.L_x_262:
[----:B------:R-:W-:Y:S05]  /*6ee0*/  BSYNC B1 ;  /* 0x0000000000017941 */ /* 0x000fea0003800000 */
.L_x_261:
        /* <DEDUP_REMOVED lines=10> */
.L_x_264:
[----:B------:R-:W-:Y:S05]  /*6f90*/  BSYNC B1 ;  /* 0x0000000000017941 */ /* 0x000fea0003800000 */
.L_x_263:
        /* <DEDUP_REMOVED lines=9> */
.L_x_266:
[----:B------:R-:W-:Y:S05]  /*7030*/  BSYNC B1 ;  /* 0x0000000000017941 */ /* 0x000fea0003800000 */
.L_x_265:
        /* <DEDUP_REMOVED lines=9> */
.L_x_268:
[----:B------:R-:W-:Y:S05]  /*70d0*/  BSYNC B1 ;  /* 0x0000000000017941 */ /* 0x000fea0003800000 */
.L_x_267:
        /* <DEDUP_REMOVED lines=10> */
.L_x_270:
[----:B------:R-:W-:Y:S05]  /*7180*/  BSYNC B1 ;  /* 0x0000000000017941 */ /* 0x000fea0003800000 */
.L_x_269:
        /* <DEDUP_REMOVED lines=10> */
.L_x_272:
[----:B------:R-:W-:Y:S05]  /*7230*/  BSYNC B1 ;  /* 0x0000000000017941 */ /* 0x000fea0003800000 */
.L_x_271:
        /* <DEDUP_REMOVED lines=9> */
.L_x_274:
[----:B------:R-:W-:Y:S05]  /*72d0*/  BSYNC B1 ;  /* 0x0000000000017941 */ /* 0x000fea0003800000 */
.L_x_273:
        /* <DEDUP_REMOVED lines=9> */
.L_x_276:
[----:B------:R-:W-:Y:S05]  /*7370*/  BSYNC B1 ;  /* 0x0000000000017941 */ /* 0x000fea0003800000 */
.L_x_275:
        /* <DEDUP_REMOVED lines=10> */
.L_x_278:
[----:B------:R-:W-:Y:S05]  /*7420*/  BSYNC B1 ;  /* 0x0000000000017941 */ /* 0x000fea0003800000 */
.L_x_277:
        /* <DEDUP_REMOVED lines=10> */
.L_x_280:
[----:B------:R-:W-:Y:S05]  /*74d0*/  BSYNC B1 ;  /* 0x0000000000017941 */ /* 0x000fea0003800000 */
.L_x_279:
        /* <DEDUP_REMOVED lines=9> */
.L_x_282:
[----:B------:R-:W-:Y:S05]  /*7570*/  BSYNC B1 ;  /* 0x0000000000017941 */ /* 0x000fea0003800000 */
.L_x_281:
[----:B-----5:R-:W-:Y:S01]  /*7580*/  IMAD.U32 R3, R18, 0x10000, RZ ;  /* 0x0001000012037824 */ /* 0x020fe200078e00ff */
[----:B------:R-:W-:Y:S01]  /*7590*/  ISETP.GT.AND P0, PT, R2, 0x8, P0 ;  /* 0x000000080200780c */ /* 0x000fe20000704270 */
[----:B0-----:R-:W-:Y:S01]  /*75a0*/  @P1 IMAD.MOV.U32 R4, RZ, RZ, R10 ;  /* 0x000000ffff041224 */ /* 0x001fe200078e000a */
[----:B------:R-:W-:Y:S01]  /*75b0*/  BSSY B1, `(.L_x_283) ;  /* 0x0000008000017945 */ /* 0x000fe20003800000 */
[----:B------:R-:W-:Y:S01]  /*75c0*/  FMUL R3, R3, R22 ;  /* 0x0000001603037220 */ /* 0x000fe20000400000 */
[----:B------:R-:W-:-:S03]  /*75d0*/  @P1 IMAD.MOV.U32 R5, RZ, RZ, R11 ;  /* 0x000000ffff051224 */ /* 0x000fc600078e000b */
[----:B------:R-:W-:-:S05]  /*75e0*/  FFMA R3, R150, R23, R3 ;  /* 0x0000001796037223 */ /* 0x000fca0000000003 */
[----:B------:R-:W-:-:S05]  /*75f0*/  F2FP.BF16.F32.PACK_AB R3, RZ, R3 ;  /* 0x00000003ff03723e */ /* 0x000fca00000010ff */
[----:B------:R0:W-:Y:S01]  /*7600*/  @P1 STG.E.U16 desc[UR38][R4.64+0x1f0], R3 ;  /* 0x0001f00304001986 */ /* 0x0001e2000c101526 */
[----:B------:R-:W-:Y:S05]  /*7610*/  @!P0 BRA `(.L_x_284) ;  /* 0x0000000000048947 */ /* 0x000fea0003800000 */
[----:B------:R0:W5:Y:S02]  /*7620*/  LDG.E.LTC128B.U16 R18, desc[UR38][R8.64+0x1f2] ;  /* 0x0001f22608127981 */ /* 0x000164000c1e1520 */
.L_x_284:
[----:B------:R-:W-:Y:S05]  /*7630*/  BSYNC B1 ;  /* 0x0000000000017941 */ /* 0x000fea0003800000 */
.L_x_283:
[----:B------:R-:W-:Y:S05]  /*7640*/  @!P0 BRA `(.L_x_285) ;  /* 0x0000002400508947 */ /* 0x000fea0003800000 */
[----:B0----5:R-:W-:-:S04]  /*7650*/  IMAD.U32 R3, R18, 0x10000, RZ ;  /* 0x0001000012037824 */ /* 0x021fc800078e00ff */
[----:B------:R-:W-:-:S04]  /*7660*/  FMUL R0, R3, R22 ;  /* 0x0000001603007220 */ /* 0x000fc80000400000 */
[----:B------:R-:W-:-:S05]  /*7670*/  FFMA R0, R151, R23, R0 ;  /* 0x0000001797007223 */ /* 0x000fca0000000000 */
[----:B------:R-:W-:-:S05]  /*7680*/  F2FP.BF16.F32.PACK_AB R0, RZ, R0 ;  /* 0x00000000ff00723e */ /* 0x000fca00000010ff */
[----:B------:R0:W-:Y:S01]  /*7690*/  STG.E.U16 desc[UR38][R10.64+0x1f2], R0 ;  /* 0x0001f2000a007986 */ /* 0x0001e2000c101526 */
[----:B------:R-:W-:Y:S05]  /*76a0*/  BRA `(.L_x_285) ;  /* 0x0000002400387947 */ /* 0x000fea0003800000 */
.L_x_32:
[----:B------:R-:W-:Y:S01]  /*76b0*/  ISETP.GT.AND P0, PT, R0, 0x1, PT ;  /* 0x000000010000780c */ /* 0x000fe20003f04270 */
[----:B------:R-:W-:Y:S01]  /*76c0*/  ULDC.64 UR4, c[0x0][0x5c0] ;  /* 0x0001700000047ab9 */ /* 0x000fe20000000a00 */
[-C--:B------:R-:W-:Y:S01]  /*76d0*/  FMUL R24, R24, R23.reuse ;  /* 0x0000001718187220 */ /* 0x080fe20000400000 */
[-C--:B------:R-:W-:Y:S01]  /*76e0*/  FMUL R25, R25, R23.reuse ;  /* 0x0000001719197220 */ /* 0x080fe20000400000 */
[----:B------:R-:W-:Y:S01]  /*76f0*/  ISETP.GT.AND P3, PT, R2, RZ, P0 ;  /* 0x000000ff0200720c */ /* 0x000fe20000764270 */
[-C--:B------:R-:W-:Y:S01]  /*7700*/  FMUL R26, R26, R23.reuse ;  /* 0x000000171a1a7220 */ /* 0x080fe20000400000 */
[----:B------:R-:W-:Y:S01]  /*7710*/  LEA R4, P4, R168, UR4, 0x1 ;  /* 0x00000004a8047c11 */ /* 0x000fe2000f8808ff */
[-C--:B------:R-:W-:Y:S01]  /*7720*/  FMUL R27, R27, R23.reuse ;  /* 0x000000171b1b7220 */ /* 0x080fe20000400000 */
[----:B------:R-:W-:Y:S01]  /*7730*/  F2FP.BF16.F32.PACK_AB R24, RZ, R24 ;  /* 0x00000018ff18723e */ /* 0x000fe200000010ff */
[-C--:B------:R-:W-:Y:S01]  /*7740*/  FMUL R28, R28, R23.reuse ;  /* 0x000000171c1c7220 */ /* 0x080fe20000400000 */
[----:B------:R-:W-:Y:S01]  /*7750*/  LEA.HI.X R5, R168, UR5, R173, 0x1, P4 ;  /* 0x00000005a8057c11 */ /* 0x000fe2000a0f0cad */
[----:B------:R-:W-:Y:S01]  /*7760*/  FMUL R29, R29, R23 ;  /* 0x000000171d1d7220 */ /* 0x000fe20000400000 */
[----:B------:R-:W-:Y:S01]  /*7770*/  F2FP.BF16.F32.PACK_AB R25, RZ, R25 ;  /* 0x00000019ff19723e */ /* 0x000fe200000010ff */
[-C--:B------:R-:W-:Y:S01]  /*7780*/  FMUL R30, R30, R23.reuse ;  /* 0x000000171e1e7220 */ /* 0x080fe20000400000 */
[C---:B------:R-:W-:Y:S01]  /*7790*/  SHF.L.U64.HI R11, R10.reuse, 0x4, R11 ;  /* 0x000000040a0b7819 */ /* 0x040fe2000001020b */
[----:B------:R-:W-:Y:S01]  /*77a0*/  @P1 STG.E.U16 desc[UR38][R4.64], R24 ;  /* 0x0000001804001986 */ /* 0x000fe2000c101526 */
[----:B------:R-:W-:Y:S01]  /*77b0*/  LEA R6, P4, R10, R4, 0x4 ;  /* 0x000000040a067211 */ /* 0x000fe200078820ff */
[-C--:B------:R-:W-:Y:S01]  /*77c0*/  FMUL R31, R31, R23.reuse ;  /* 0x000000171f1f7220 */ /* 0x080fe20000400000 */
[----:B------:R-:W-:Y:S01]  /*77d0*/  ISETP.GT.AND P2, PT, R2, 0x8, P2 ;  /* 0x000000080200780c */ /* 0x000fe20001744270 */
[----:B------:R-:W-:Y:S01]  /*77e0*/  @P3 STG.E.U16 desc[UR38][R4.64+0x2], R25 ;  /* 0x0000021904003986 */ /* 0x000fe2000c101526 */
[----:B------:R-:W-:Y:S01]  /*77f0*/  ISETP.GT.AND P1, PT, R0, 0x8, PT ;  /* 0x000000080000780c */ /* 0x000fe20003f24270 */
[----:B------:R-:W-:Y:S01]  /*7800*/  IMAD.X R7, R11, 0x1, R5, P4 ;  /* 0x000000010b077824 */ /* 0x000fe200020e0605 */
[----:B------:R-:W-:Y:S01]  /*7810*/  ISETP.GT.AND P3, PT, R2, 0x8, P0 ;  /* 0x000000080200780c */ /* 0x000fe20000764270 */
[-C--:B------:R-:W-:Y:S01]  /*7820*/  FMUL R32, R32, R23.reuse ;  /* 0x0000001720207220 */ /* 0x080fe20000400000 */
[----:B------:R-:W-:Y:S01]  /*7830*/  ISETP.GT.AND P0, PT, R0, 0x9, PT ;  /* 0x000000090000780c */ /* 0x000fe20003f04270 */
[-C--:B------:R-:W-:Y:S01]  /*7840*/  FMUL R33, R33, R23.reuse ;  /* 0x0000001721217220 */ /* 0x080fe20000400000 */
[----:B------:R-:W-:Y:S01]  /*7850*/  ISETP.GT.AND P5, PT, R2, RZ, P1 ;  /* 0x000000ff0200720c */ /* 0x000fe20000fa4270 */
[-C--:B------:R-:W-:Y:S01]  /*7860*/  FMUL R34, R34, R23.reuse ;  /* 0x0000001722227220 */ /* 0x080fe20000400000 */
[----:B------:R-:W-:Y:S01]  /*7870*/  ISETP.GT.AND P4, PT, R2, RZ, P0 ;  /* 0x000000ff0200720c */ /* 0x000fe20000784270 */
[-C--:B------:R-:W-:Y:S01]  /*7880*/  FMUL R35, R35, R23.reuse ;  /* 0x0000001723237220 */ /* 0x080fe20000400000 */
[----:B------:R-:W-:Y:S01]  /*7890*/  F2FP.BF16.F32.PACK_AB R26, RZ, R26 ;  /* 0x0000001aff1a723e */ /* 0x000fe200000010ff */
[----:B------:R-:W-:Y:S01]  /*78a0*/  FMUL R36, R36, R23 ;  /* 0x0000001724247220 */ /* 0x000fe20000400000 */
[----:B------:R-:W-:Y:S01]  /*78b0*/  F2FP.BF16.F32.PACK_AB R27, RZ, R27 ;  /* 0x0000001bff1b723e */ /* 0x000fe200000010ff */
[----:B------:R-:W-:Y:S01]  /*78c0*/  FMUL R37, R37, R23 ;  /* 0x0000001725257220 */ /* 0x000fe20000400000 */
[----:B------:R-:W-:Y:S01]  /*78d0*/  F2FP.BF16.F32.PACK_AB R28, RZ, R28 ;  /* 0x0000001cff1c723e */ /* 0x000fe200000010ff */
[----:B------:R-:W-:Y:S01]  /*78e0*/  @P2 STG.E.U16 desc[UR38][R6.64], R26 ;  /* 0x0000001a06002986 */ /* 0x000fe2000c101526 */
[----:B------:R-:W-:Y:S01]  /*78f0*/  F2FP.BF16.F32.PACK_AB R29, RZ, R29 ;  /* 0x0000001dff1d723e */ /* 0x000fe200000010ff */
[-C--:B------:R-:W-:Y:S01]  /*7900*/  FMUL R38, R38, R23.reuse ;  /* 0x0000001726267220 */ /* 0x080fe20000400000 */
[----:B------:R-:W-:Y:S01]  /*7910*/  ISETP.GT.AND P1, PT, R2, 0x8, P1 ;  /* 0x000000080200780c */ /* 0x000fe20000f24270 */
[----:B------:R-:W-:Y:S01]  /*7920*/  @P3 STG.E.U16 desc[UR38][R6.64+0x2], R27 ;  /* 0x0000021b06003986 */ /* 0x000fe2000c101526 */
[----:B------:R-:W-:Y:S01]  /*7930*/  ISETP.GT.AND P3, PT, R0, 0x10, PT ;  /* 0x000000100000780c */ /* 0x000fe20003f64270 */
[-C--:B------:R-:W-:Y:S01]  /*7940*/  FMUL R39, R39, R23.reuse ;  /* 0x0000001727277220 */ /* 0x080fe20000400000 */
[----:B------:R-:W-:Y:S01]  /*7950*/  ISETP.GT.AND P2, PT, R2, 0x8, P0 ;  /* 0x000000080200780c */ /* 0x000fe20000744270 */
[----:B------:R-:W-:Y:S01]  /*7960*/  @P5 STG.E.U16 desc[UR38][R4.64+0x10], R28 ;  /* 0x0000101c04005986 */ /* 0x000fe2000c101526 */
[----:B------:R-:W-:Y:S01]  /*7970*/  ISETP.GT.AND P0, PT, R0, 0x11, PT ;  /* 0x000000110000780c */ /* 0x000fe20003f04270 */
[-C--:B------:R-:W-:Y:S01]  /*7980*/  FMUL R40, R40, R23.reuse ;  /* 0x0000001728287220 */ /* 0x080fe20000400000 */
[----:B------:R-:W-:Y:S01]  /*7990*/  F2FP.BF16.F32.PACK_AB R30, RZ, R30 ;  /* 0x0000001eff1e723e */ /* 0x000fe200000010ff */
[----:B------:R-:W-:Y:S01]  /*79a0*/  @P4 STG.E.U16 desc[UR38][R4.64+0x12], R29 ;  /* 0x0000121d04004986 */ /* 0x000fe2000c101526 */
[C---:B------:R-:W-:Y:S01]  /*79b0*/  ISETP.GT.AND P4, PT, R2.reuse, RZ, P3 ;  /* 0x000000ff0200720c */ /* 0x040fe20001f84270 */
[----:B------:R-:W-:Y:S01]  /*79c0*/  FMUL R41, R41, R23 ;  /* 0x0000001729297220 */ /* 0x000fe20000400000 */
[----:B------:R-:W-:Y:S01]  /*79d0*/  ISETP.GT.AND P5, PT, R2, RZ, P0 ;  /* 0x000000ff0200720c */ /* 0x000fe200007a4270 */
[----:B------:R-:W-:Y:S01]  /*79e0*/  @P1 STG.E.U16 desc[UR38][R6.64+0x10], R30 ;  /* 0x0000101e06001986 */ /* 0x000fe2000c101526 */
[----:B------:R-:W-:Y:S01]  /*79f0*/  F2FP.BF16.F32.PACK_AB R31, RZ, R31 ;  /* 0x0000001fff1f723e */ /* 0x000fe200000010ff */
[-C--:B------:R-:W-:Y:S01]  /*7a00*/  FMUL R42, R42, R23.reuse ;  /* 0x000000172a2a7220 */ /* 0x080fe20000400000 */
[----:B------:R-:W-:Y:S01]  /*7a10*/  F2FP.BF16.F32.PACK_AB R32, RZ, R32 ;  /* 0x00000020ff20723e */ /* 0x000fe200000010ff */
[----:B------:R-:W-:Y:S01]  /*7a20*/  FMUL R43, R43, R23 ;  /* 0x000000172b2b7220 */ /* 0x000fe20000400000 */
[----:B------:R-:W-:Y:S01]  /*7a30*/  ISETP.GT.AND P1, PT, R2, 0x8, P3 ;  /* 0x000000080200780c */ /* 0x000fe20001f24270 */
[----:B------:R-:W-:Y:S01]  /*7a40*/  @P2 STG.E.U16 desc[UR38][R6.64+0x12], R31 ;  /* 0x0000121f06002986 */ /* 0x000fe2000c101526 */
[----:B------:R-:W-:Y:S01]  /*7a50*/  F2FP.BF16.F32.PACK_AB R33, RZ, R33 ;  /* 0x00000021ff21723e */ /* 0x000fe200000010ff */
[-C--:B------:R-:W-:Y:S01]  /*7a60*/  FMUL R44, R44, R23.reuse ;  /* 0x000000172c2c7220 */ /* 0x080fe20000400000 */
[----:B------:R-:W-:Y:S01]  /*7a70*/  ISETP.GT.AND P3, PT, R0, 0x18, PT ;  /* 0x000000180000780c */ /* 0x000fe20003f64270 */
[----:B------:R-:W-:Y:S01]  /*7a80*/  @P4 STG.E.U16 desc[UR38][R4.64+0x20], R32 ;  /* 0x0000202004004986 */ /* 0x000fe2000c101526 */
[----:B------:R-:W-:Y:S01]  /*7a90*/  ISETP.GT.AND P2, PT, R2, 0x8, P0 ;  /* 0x000000080200780c */ /* 0x000fe20000744270 */
[-C--:B------:R-:W-:Y:S01]  /*7aa0*/  FMUL R45, R45, R23.reuse ;  /* 0x000000172d2d7220 */ /* 0x080fe20000400000 */
[----:B------:R-:W-:Y:S01]  /*7ab0*/  ISETP.GT.AND P0, PT, R0, 0x19, PT ;  /* 0x000000190000780c */ /* 0x000fe20003f04270 */
[----:B------:R-:W-:Y:S01]  /*7ac0*/  @P5 STG.E.U16 desc[UR38][R4.64+0x22], R33 ;  /* 0x0000222104005986 */ /* 0x000fe2000c101526 */
[----:B------:R-:W-:Y:S01]  /*7ad0*/  ISETP.GT.AND P4, PT, R2, RZ, P3 ;  /* 0x000000ff0200720c */ /* 0x000fe20001f84270 */
[-C--:B------:R-:W-:Y:S01]  /*7ae0*/  FMUL R46, R46, R23.reuse ;  /* 0x000000172e2e7220 */ /* 0x080fe20000400000 */
[----:B------:R-:W-:Y:S01]  /*7af0*/  ISETP.GT.AND P5, PT, R2, RZ, P0 ;  /* 0x000000ff0200720c */ /* 0x000fe200007a4270 */
[-C--:B------:R-:W-:Y:S01]  /*7b00*/  FMUL R47, R47, R23.reuse ;  /* 0x000000172f2f7220 */ /* 0x080fe20000400000 */
[----:B------:R-:W-:Y:S01]  /*7b10*/  F2FP.BF16.F32.PACK_AB R34, RZ, R34 ;  /* 0x00000022ff22723e */ /* 0x000fe200000010ff */
[----:B------:R-:W-:Y:S01]  /*7b20*/  FMUL R48, R48, R23 ;  /* 0x0000001730307220 */ /* 0x000fe20000400000 */
[----:B------:R-:W-:Y:S01]  /*7b30*/  F2FP.BF16.F32.PACK_AB R35, RZ, R35 ;  /* 0x00000023ff23723e */ /* 0x000fe200000010ff */
[-C--:B------:R-:W-:Y:S01]  /*7b40*/  FMUL R49, R49, R23.reuse ;  /* 0x0000001731317220 */ /* 0x080fe20000400000 */
[----:B------:R-:W-:Y:S01]  /*7b50*/  F2FP.BF16.F32.PACK_AB R36, RZ, R36 ;  /* 0x00000024ff24723e */ /* 0x000fe200000010ff */
[----:B------:R-:W-:Y:S01]  /*7b60*/  @P1 STG.E.U16 desc[UR38][R6.64+0x20], R34 ;  /* 0x0000202206001986 */ /* 0x000fe2000c101526 */
[----:B------:R-:W-:Y:S01]  /*7b70*/  ISETP.GT.AND P1, PT, R2, 0x8, P3 ;  /* 0x000000080200780c */ /* 0x000fe20001f24270 */
[----:B------:R-:W-:Y:S01]  /*7b80*/  FMUL R50, R50, R23 ;  /* 0x0000001732327220 */ /* 0x000fe20000400000 */
[----:B------:R-:W-:Y:S01]  /*7b90*/  F2FP.BF16.F32.PACK_AB R37, RZ, R37 ;  /* 0x00000025ff25723e */ /* 0x000fe200000010ff */
[----:B------:R-:W-:Y:S01]  /*7ba0*/  @P2 STG.E.U16 desc[UR38][R6.64+0x22], R35 ;  /* 0x0000222306002986 */ /* 0x000fe2000c101526 */
[----:B------:R-:W-:Y:S01]  /*7bb0*/  ISETP.GT.AND P3, PT, R0, 0x20, PT ;  /* 0x000000200000780c */ /* 0x000fe20003f64270 */
[-C--:B------:R-:W-:Y:S01]  /*7bc0*/  FMUL R51, R51, R23.reuse ;  /* 0x0000001733337220 */ /* 0x080fe20000400000 */
[----:B------:R-:W-:Y:S01]  /*7bd0*/  ISETP.GT.AND P2, PT, R2, 0x8, P0 ;  /* 0x000000080200780c */ /* 0x000fe20000744270 */
[----:B------:R-:W-:Y:S01]  /*7be0*/  @P4 STG.E.U16 desc[UR38][R4.64+0x30], R36 ;  /* 0x0000302404004986 */ /* 0x000fe2000c101526 */
[----:B------:R-:W-:Y:S01]  /*7bf0*/  ISETP.GT.AND P0, PT, R0, 0x21, PT ;  /* 0x000000210000780c */ /* 0x000fe20003f04270 */
[-C--:B------:R-:W-:Y:S01]  /*7c00*/  FMUL R52, R52, R23.reuse ;  /* 0x0000001734347220 */ /* 0x080fe20000400000 */
[C---:B------:R-:W-:Y:S01]  /*7c10*/  ISETP.GT.AND P4, PT, R2.reuse, RZ, P3 ;  /* 0x000000ff0200720c */ /* 0x040fe20001f84270 */
[----:B------:R-:W-:Y:S01]  /*7c20*/  @P5 STG.E.U16 desc[UR38][R4.64+0x32], R37 ;  /* 0x0000322504005986 */ /* 0x000fe2000c101526 */
        /* <DEDUP_REMOVED lines=328> */
[----:B------:R-:W-:-:S02]  /*90b0*/  ISETP.GT.AND P1, PT, R2, 0x8, P3 ;  /* 0x000000080200780c */ /* 0x000fc40001f24270 */
[----:B------:R-:W-:Y:S01]  /*90c0*/  F2FP.BF16.F32.PACK_AB R105, RZ, R105 ;  /* 0x00000069ff69723e */ /* 0x000fe200000010ff */
[----:B------:R-:W-:Y:S01]  /*90d0*/  @P2 STG.E.U16 desc[UR38][R6.64+0x132], R103 ;  /* 0x0001326706002986 */ /* 0x000fe2000c101526 */
[----:B------:R-:W-:Y:S02]  /*90e0*/  ISETP.GT.AND P3, PT, R0, 0xa8, PT ;  /* 0x000000a80000780c */ /* 0x000fe40003f64270 */
[----:B------:R-:W-:Y:S01]  /*90f0*/  ISETP.GT.AND P2, PT, R2, 0x8, P0 ;  /* 0x000000080200780c */ /* 0x000fe20000744270 */
[----:B------:R-:W-:Y:S01]  /*9100*/  @P4 STG.E.U16 desc[UR38][R4.64+0x140], R104 ;  /* 0x0001406804004986 */ /* 0x000fe2000c101526 */
[----:B------:R-:W-:Y:S02]  /*9110*/  ISETP.GT.AND P0, PT, R0, 0xa9, PT ;  /* 0x000000a90000780c */ /* 0x000fe40003f04270 */
[C---:B------:R-:W-:Y:S01]  /*9120*/  ISETP.GT.AND P4, PT, R2.reuse, RZ, P3 ;  /* 0x000000ff0200720c */ /* 0x040fe20001f84270 */
[----:B------:R-:W-:Y:S01]  /*9130*/  @P5 STG.E.U16 desc[UR38][R4.64+0x142], R105 ;  /* 0x0001426904005986 */ /* 0x000fe2000c101526 */
[----:B------:R-:W-:-:S02]  /*9140*/  ISETP.GT.AND P5, PT, R2, RZ, P0 ;  /* 0x000000ff0200720c */ /* 0x000fc400007a4270 */
[----:B------:R-:W-:Y:S02]  /*9150*/  F2FP.BF16.F32.PACK_AB R106, RZ, R106 ;  /* 0x0000006aff6a723e */ /* 0x000fe400000010ff */
[----:B------:R-:W-:Y:S02]  /*9160*/  F2FP.BF16.F32.PACK_AB R107, RZ, R107 ;  /* 0x0000006bff6b723e */ /* 0x000fe400000010ff */
[----:B------:R-:W-:Y:S01]  /*9170*/  F2FP.BF16.F32.PACK_AB R108, RZ, R108 ;  /* 0x0000006cff6c723e */ /* 0x000fe200000010ff */
[----:B------:R-:W-:Y:S01]  /*9180*/  @P1 STG.E.U16 desc[UR38][R6.64+0x140], R106 ;  /* 0x0001406a06001986 */ /* 0x000fe2000c101526 */
[----:B------:R-:W-:Y:S02]  /*9190*/  ISETP.GT.AND P1, PT, R2, 0x8, P3 ;  /* 0x000000080200780c */ /* 0x000fe40001f24270 */
[----:B------:R-:W-:Y:S01]  /*91a0*/  F2FP.BF16.F32.PACK_AB R109, RZ, R109 ;  /* 0x0000006dff6d723e */ /* 0x000fe200000010ff */
[----:B------:R-:W-:Y:S01]  /*91b0*/  @P2 STG.E.U16 desc[UR38][R6.64+0x142], R107 ;  /* 0x0001426b06002986 */ /* 0x000fe2000c101526 */
[----:B------:R-:W-:-:S02]  /*91c0*/  ISETP.GT.AND P3, PT, R0, 0xb0, PT ;  /* 0x000000b00000780c */ /* 0x000fc40003f64270 */
[----:B------:R-:W-:Y:S01]  /*91d0*/  ISETP.GT.AND P2, PT, R2, 0x8, P0 ;  /* 0x000000080200780c */ /* 0x000fe20000744270 */
[----:B------:R-:W-:Y:S01]  /*91e0*/  @P4 STG.E.U16 desc[UR38][R4.64+0x150], R108 ;  /* 0x0001506c04004986 */ /* 0x000fe2000c101526 */
[----:B------:R-:W-:Y:S02]  /*91f0*/  ISETP.GT.AND P0, PT, R0, 0xb1, PT ;  /* 0x000000b10000780c */ /* 0x000fe40003f04270 */
[C---:B------:R-:W-:Y:S01]  /*9200*/  ISETP.GT.AND P4, PT, R2.reuse, RZ, P3 ;  /* 0x000000ff0200720c */ /* 0x040fe20001f84270 */
[----:B------:R-:W-:Y:S01]  /*9210*/  @P5 STG.E.U16 desc[UR38][R4.64+0x152], R109 ;  /* 0x0001526d04005986 */ /* 0x000fe2000c101526 */
[----:B------:R-:W-:Y:S02]  /*9220*/  ISETP.GT.AND P5, PT, R2, RZ, P0 ;  /* 0x000000ff0200720c */ /* 0x000fe400007a4270 */
[----:B------:R-:W-:Y:S02]  /*9230*/  F2FP.BF16.F32.PACK_AB R110, RZ, R110 ;  /* 0x0000006eff6e723e */ /* 0x000fe400000010ff */
[----:B------:R-:W-:-:S02]  /*9240*/  F2FP.BF16.F32.PACK_AB R111, RZ, R111 ;  /* 0x0000006fff6f723e */ /* 0x000fc400000010ff */
[----:B------:R-:W-:Y:S01]  /*9250*/  F2FP.BF16.F32.PACK_AB R112, RZ, R112 ;  /* 0x00000070ff70723e */ /* 0x000fe200000010ff */
[----:B------:R-:W-:Y:S01]  /*9260*/  @P1 STG.E.U16 desc[UR38][R6.64+0x150], R110 ;  /* 0x0001506e06001986 */ /* 0x000fe2000c101526 */
[----:B------:R-:W-:Y:S02]  /*9270*/  ISETP.GT.AND P1, PT, R2, 0x8, P3 ;  /* 0x000000080200780c */ /* 0x000fe40001f24270 */
[----:B------:R-:W-:Y:S01]  /*9280*/  F2FP.BF16.F32.PACK_AB R113, RZ, R113 ;  /* 0x00000071ff71723e */ /* 0x000fe200000010ff */
[----:B------:R-:W-:Y:S01]  /*9290*/  @P2 STG.E.U16 desc[UR38][R6.64+0x152], R111 ;  /* 0x0001526f06002986 */ /* 0x000fe2000c101526 */
[----:B------:R-:W-:Y:S02]  /*92a0*/  ISETP.GT.AND P3, PT, R0, 0xb8, PT ;  /* 0x000000b80000780c */ /* 0x000fe40003f64270 */
[----:B------:R-:W-:Y:S01]  /*92b0*/  ISETP.GT.AND P2, PT, R2, 0x8, P0 ;  /* 0x000000080200780c */ /* 0x000fe20000744270 */
[----:B------:R-:W-:Y:S01]  /*92c0*/  @P4 STG.E.U16 desc[UR38][R4.64+0x160], R112 ;  /* 0x0001607004004986 */ /* 0x000fe2000c101526 */
[----:B------:R-:W-:-:S02]  /*92d0*/  ISETP.GT.AND P0, PT, R0, 0xb9, PT ;  /* 0x000000b90000780c */ /* 0x000fc40003f04270 */
[C---:B------:R-:W-:Y:S01]  /*92e0*/  ISETP.GT.AND P4, PT, R2.reuse, RZ, P3 ;  /* 0x000000ff0200720c */ /* 0x040fe20001f84270 */
[----:B------:R-:W-:Y:S01]  /*92f0*/  @P5 STG.E.U16 desc[UR38][R4.64+0x162], R113 ;  /* 0x0001627104005986 */ /* 0x000fe2000c101526 */
[C---:B------:R-:W-:Y:S02]  /*9300*/  ISETP.GT.AND P5, PT, R2.reuse, RZ, P0 ;  /* 0x000000ff0200720c */ /* 0x040fe400007a4270 */
[----:B------:R-:W-:Y:S02]  /*9310*/  F2FP.BF16.F32.PACK_AB R114, RZ, R114 ;  /* 0x00000072ff72723e */ /* 0x000fe400000010ff */
[----:B------:R-:W-:Y:S02]  /*9320*/  F2FP.BF16.F32.PACK_AB R115, RZ, R115 ;  /* 0x00000073ff73723e */ /* 0x000fe400000010ff */
        /* <DEDUP_REMOVED lines=58> */
[C---:B------:R-:W-:Y:S02]  /*96d0*/  ISETP.GT.AND P1, PT, R2.reuse, 0x8, P2 ;  /* 0x000000080200780c */ /* 0x040fe40001724270 */
[----:B------:R-:W-:Y:S01]  /*96e0*/  F2FP.BF16.F32.PACK_AB R133, RZ, R133 ;  /* 0x00000085ff85723e */ /* 0x000fe200000010ff */
[----:B------:R-:W-:Y:S01]  /*96f0*/  @P0 STG.E.U16 desc[UR38][R6.64+0x1a2], R131 ;  /* 0x0001a28306000986 */ /* 0x000fe2000c101526 */
[----:B------:R-:W-:-:S02]  /*9700*/  ISETP.GT.AND P2, PT, R2, 0x8, P3 ;  /* 0x000000080200780c */ /* 0x000fc40001f44270 */
[C---:B------:R-:W-:Y:S01]  /*9710*/  ISETP.GT.AND P3, PT, R0.reuse, 0xe0, PT ;  /* 0x000000e00000780c */ /* 0x040fe20003f64270 */
        /* <DEDUP_REMOVED lines=9> */
[----:B------:R-:W-:Y:S02]  /*97b0*/  F2FP.BF16.F32.PACK_AB R137, RZ, R137 ;  /* 0x00000089ff89723e */ /* 0x000fe400000010ff */
[C---:B------:R-:W-:Y:S01]  /*97c0*/  ISETP.GT.AND P1, PT, R2.reuse, 0x8, P3 ;  /* 0x000000080200780c */ /* 0x040fe20001f24270 */
[----:B------:R-:W-:Y:S01]  /*97d0*/  @P2 STG.E.U16 desc[UR38][R6.64+0x1b2], R135 ;  /* 0x0001b28706002986 */ /* 0x000fe2000c101526 */
[----:B------:R-:W-:Y:S02]  /*97e0*/  ISETP.GT.AND P0, PT, R2, 0x8, P0 ;  /* 0x000000080200780c */ /* 0x000fe40000704270 */
[----:B------:R-:W-:Y:S01]  /*97f0*/  F2FP.BF16.F32.PACK_AB R138, RZ, R138 ;  /* 0x0000008aff8a723e */ /* 0x000fe200000010ff */
[----:B------:R-:W-:Y:S01]  /*9800*/  @P4 STG.E.U16 desc[UR38][R4.64+0x1c0], R136 ;  /* 0x0001c08804004986 */ /* 0x000fe2000c101526 */
[----:B------:R-:W-:-:S02]  /*9810*/  ISETP.GT.AND P4, PT, R0, 0xe8, PT ;  /* 0x000000e80000780c */ /* 0x000fc40003f84270 */
[----:B------:R-:W-:Y:S01]  /*9820*/  F2FP.BF16.F32.PACK_AB R139, RZ, R139 ;  /* 0x0000008bff8b723e */ /* 0x000fe200000010ff */
[----:B------:R-:W-:Y:S01]  /*9830*/  @P5 STG.E.U16 desc[UR38][R4.64+0x1c2], R137 ;  /* 0x0001c28904005986 */ /* 0x000fe2000c101526 */
[----:B------:R-:W-:Y:S02]  /*9840*/  ISETP.GT.AND P5, PT, R0, 0xe9, PT ;  /* 0x000000e90000780c */ /* 0x000fe40003fa4270 */
[C---:B------:R-:W-:Y:S01]  /*9850*/  ISETP.GT.AND P2, PT, R2.reuse, RZ, P4 ;  /* 0x000000ff0200720c */ /* 0x040fe20002744270 */
[----:B------:R-:W-:Y:S01]  /*9860*/  @P1 STG.E.U16 desc[UR38][R6.64+0x1c0], R138 ;  /* 0x0001c08a06001986 */ /* 0x000fe2000c101526 */
[C---:B------:R-:W-:Y:S02]  /*9870*/  ISETP.GT.AND P6, PT, R2.reuse, RZ, P5 ;  /* 0x000000ff0200720c */ /* 0x040fe40002fc4270 */
[----:B------:R-:W-:Y:S01]  /*9880*/  ISETP.GT.AND P4, PT, R2, 0x8, P4 ;  /* 0x000000080200780c */ /* 0x000fe20002784270 */
[----:B------:R-:W-:Y:S01]  /*9890*/  @P0 STG.E.U16 desc[UR38][R6.64+0x1c2], R139 ;  /* 0x0001c28b06000986 */ /* 0x000fe2000c101526 */
[----:B------:R-:W-:-:S02]  /*98a0*/  F2FP.BF16.F32.PACK_AB R140, RZ, R140 ;  /* 0x0000008cff8c723e */ /* 0x000fc400000010ff */
[----:B------:R-:W-:Y:S02]  /*98b0*/  F2FP.BF16.F32.PACK_AB R141, RZ, R141 ;  /* 0x0000008dff8d723e */ /* 0x000fe400000010ff */
[C---:B------:R-:W-:Y:S02]  /*98c0*/  ISETP.GT.AND P3, PT, R0.reuse, 0xf0, PT ;  /* 0x000000f00000780c */ /* 0x040fe40003f64270 */
[----:B------:R-:W-:Y:S01]  /*98d0*/  F2FP.BF16.F32.PACK_AB R142, RZ, R142 ;  /* 0x0000008eff8e723e */ /* 0x000fe200000010ff */
[----:B------:R-:W-:Y:S01]  /*98e0*/  @P2 STG.E.U16 desc[UR38][R4.64+0x1d0], R140 ;  /* 0x0001d08c04002986 */ /* 0x000fe2000c101526 */
[----:B------:R-:W-:Y:S02]  /*98f0*/  ISETP.GT.AND P2, PT, R0, 0xf1, PT ;  /* 0x000000f10000780c */ /* 0x000fe40003f44270 */
[----:B------:R-:W-:Y:S01]  /*9900*/  F2FP.BF16.F32.PACK_AB R143, RZ, R143 ;  /* 0x0000008fff8f723e */ /* 0x000fe200000010ff */
[----:B------:R-:W-:Y:S01]  /*9910*/  @P6 STG.E.U16 desc[UR38][R4.64+0x1d2], R141 ;  /* 0x0001d28d04006986 */ /* 0x000fe2000c101526 */
[----:B------:R-:W-:-:S02]  /*9920*/  ISETP.GT.AND P6, PT, R2, 0x8, P5 ;  /* 0x000000080200780c */ /* 0x000fc40002fc4270 */
[C---:B------:R-:W-:Y:S01]  /*9930*/  ISETP.GT.AND P5, PT, R2.reuse, RZ, P3 ;  /* 0x000000ff0200720c */ /* 0x040fe20001fa4270 */
[----:B------:R-:W-:Y:S01]  /*9940*/  @P4 STG.E.U16 desc[UR38][R6.64+0x1d0], R142 ;  /* 0x0001d08e06004986 */ /* 0x000fe2000c101526 */
[C---:B------:R-:W-:Y:S02]  /*9950*/  ISETP.GT.AND P4, PT, R2.reuse, RZ, P2 ;  /* 0x000000ff0200720c */ /* 0x040fe40001784270 */
[----:B------:R-:W-:Y:S02]  /*9960*/  F2FP.BF16.F32.PACK_AB R144, RZ, R144 ;  /* 0x00000090ff90723e */ /* 0x000fe400000010ff */
[----:B------:R-:W-:Y:S02]  /*9970*/  ISETP.GT.AND P3, PT, R2, 0x8, P3 ;  /* 0x000000080200780c */ /* 0x000fe40001f64270 */
[C---:B------:R-:W-:Y:S02]  /*9980*/  ISETP.GT.AND P0, PT, R0.reuse, 0xf9, PT ;  /* 0x000000f90000780c */ /* 0x040fe40003f04270 */
[----:B------:R-:W-:Y:S01]  /*9990*/  ISETP.GT.AND P1, PT, R0, 0xf8, PT ;  /* 0x000000f80000780c */ /* 0x000fe20003f24270 */
[----:B------:R-:W-:Y:S01]  /*99a0*/  @P6 STG.E.U16 desc[UR38][R6.64+0x1d2], R143 ;  /* 0x0001d28f06006986 */ /* 0x000fe2000c101526 */
[----:B------:R-:W-:-:S02]  /*99b0*/  ISETP.GT.AND P2, PT, R2, 0x8, P2 ;  /* 0x000000080200780c */ /* 0x000fc40001744270 */
[C---:B------:R-:W-:Y:S01]  /*99c0*/  ISETP.GT.AND P6, PT, R2.reuse, RZ, P1 ;  /* 0x000000ff0200720c */ /* 0x040fe20000fc4270 */
[----:B------:R-:W-:Y:S01]  /*99d0*/  @P5 STG.E.U16 desc[UR38][R4.64+0x1e0], R144 ;  /* 0x0001e09004005986 */ /* 0x000fe2000c101526 */
[C---:B------:R-:W-:Y:S01]  /*99e0*/  ISETP.GT.AND P5, PT, R2.reuse, RZ, P0 ;  /* 0x000000ff0200720c */ /* 0x040fe200007a4270 */
[----:B------:R-:W-:Y:S01]  /*99f0*/  @P4 IMAD.MOV.U32 R3, RZ, RZ, R5 ;  /* 0x000000ffff034224 */ /* 0x000fe200078e0005 */
[C---:B------:R-:W-:Y:S02]  /*9a00*/  ISETP.GT.AND P1, PT, R2.reuse, 0x8, P1 ;  /* 0x000000080200780c */ /* 0x040fe40000f24270 */
[----:B------:R-:W-:Y:S01]  /*9a10*/  ISETP.GT.AND P0, PT, R2, 0x8, P0 ;  /* 0x000000080200780c */ /* 0x000fe20000704270 */
[----:B------:R-:W-:Y:S01]  /*9a20*/  @P4 IMAD.MOV.U32 R2, RZ, RZ, R4 ;  /* 0x000000ffff024224 */ /* 0x000fe200078e0004 */
[----:B------:R-:W-:Y:S02]  /*9a30*/  F2FP.BF16.F32.PACK_AB R145, RZ, R145 ;  /* 0x00000091ff91723e */ /* 0x000fe400000010ff */
[----:B------:R-:W-:-:S02]  /*9a40*/  F2FP.BF16.F32.PACK_AB R146, RZ, R146 ;  /* 0x00000092ff92723e */ /* 0x000fc400000010ff */
[----:B------:R-:W-:Y:S01]  /*9a50*/  F2FP.BF16.F32.PACK_AB R147, RZ, R147 ;  /* 0x00000093ff93723e */ /* 0x000fe200000010ff */
[----:B------:R0:W-:Y:S01]  /*9a60*/  @P4 STG.E.U16 desc[UR38][R2.64+0x1e2], R145 ;  /* 0x0001e29102004986 */ /* 0x0001e2000c101526 */
[----:B------:R-:W-:Y:S02]  /*9a70*/  F2FP.BF16.F32.PACK_AB R148, RZ, R148 ;  /* 0x00000094ff94723e */ /* 0x000fe400000010ff */
[----:B------:R-:W-:Y:S02]  /*9a80*/  F2FP.BF16.F32.PACK_AB R149, RZ, R149 ;  /* 0x00000095ff95723e */ /* 0x000fe400000010ff */
[----:B------:R-:W-:Y:S02]  /*9a90*/  F2FP.BF16.F32.PACK_AB R150, RZ, R150 ;  /* 0x00000096ff96723e */ /* 0x000fe400000010ff */
[----:B------:R-:W-:Y:S01]  /*9aa0*/  F2FP.BF16.F32.PACK_AB R151, RZ, R151 ;  /* 0x00000097ff97723e */ /* 0x000fe200000010ff */
[----:B0-----:R-:W-:Y:S02]  /*9ab0*/  @P3 IMAD.MOV.U32 R2, RZ, RZ, R6 ;  /* 0x000000ffff023224 */ /* 0x001fe400078e0006 */
[----:B------:R-:W-:-:S05]  /*9ac0*/  @P3 IMAD.MOV.U32 R3, RZ, RZ, R7 ;  /* 0x000000ffff033224 */ /* 0x000fca00078e0007 */
[----:B------:R0:W-:Y:S02]  /*9ad0*/  @P3 STG.E.U16 desc[UR38][R2.64+0x1e0], R146 ;  /* 0x0001e09202003986 */ /* 0x0001e4000c101526 */
[----:B0-----:R-:W-:Y:S02]  /*9ae0*/  @P2 IMAD.MOV.U32 R2, RZ, RZ, R6 ;  /* 0x000000ffff022224 */ /* 0x001fe400078e0006 */
[----:B------:R-:W-:-:S05]  /*9af0*/  @P2 IMAD.MOV.U32 R3, RZ, RZ, R7 ;  /* 0x000000ffff032224 */ /* 0x000fca00078e0007 */
[----:B------:R0:W-:Y:S02]  /*9b00*/  @P2 STG.E.U16 desc[UR38][R2.64+0x1e2], R147 ;  /* 0x0001e29302002986 */ /* 0x0001e4000c101526 */
[----:B0-----:R-:W-:Y:S02]  /*9b10*/  @P6 IMAD.MOV.U32 R2, RZ, RZ, R4 ;  /* 0x000000ffff026224 */ /* 0x001fe400078e0004 */
[----:B------:R-:W-:-:S05]  /*9b20*/  @P6 IMAD.MOV.U32 R3, RZ, RZ, R5 ;  /* 0x000000ffff036224 */ /* 0x000fca00078e0005 */
[----:B------:R0:W-:Y:S04]  /*9b30*/  @P6 STG.E.U16 desc[UR38][R2.64+0x1f0], R148 ;  /* 0x0001f09402006986 */ /* 0x0001e8000c101526 */
[----:B------:R1:W-:Y:S01]  /*9b40*/  @P5 STG.E.U16 desc[UR38][R4.64+0x1f2], R149 ;  /* 0x0001f29504005986 */ /* 0x0003e2000c101526 */
[----:B0-----:R-:W-:Y:S02]  /*9b50*/  @P1 IMAD.MOV.U32 R2, RZ, RZ, R6 ;  /* 0x000000ffff021224 */ /* 0x001fe400078e0006 */
[----:B------:R-:W-:-:S05]  /*9b60*/  @P1 IMAD.MOV.U32 R3, RZ, RZ, R7 ;  /* 0x000000ffff031224 */ /* 0x000fca00078e0007 */
[----:B------:R1:W-:Y:S04]  /*9b70*/  @P1 STG.E.U16 desc[UR38][R2.64+0x1f0], R150 ;  /* 0x0001f09602001986 */ /* 0x0003e8000c101526 */
[----:B------:R1:W-:Y:S02]  /*9b80*/  @P0 STG.E.U16 desc[UR38][R6.64+0x1f2], R151 ;  /* 0x0001f29706000986 */ /* 0x0003e4000c101526 */
.L_x_285:
[----:B------:R-:W-:Y:S05]  /*9b90*/  BSYNC B0 ;  /* 0x0000000000007941 */ /* 0x000fea0003800000 */
.L_x_31:
[----:B-1----:R-:W-:Y:S01]  /*9ba0*/  IMAD.U32 R2, RZ, RZ, UR36 ;  /* 0x00000024ff027e24 */ /* 0x002fe2000f8e00ff */
[----:B------:R-:W-:Y:S01]  /*9bb0*/  ULDC.64 UR4, c[0x0][0x650] ;  /* 0x0001940000047ab9 */ /* 0x000fe20000000a00 */
[----:B0-----:R-:W-:Y:S01]  /*9bc0*/  IMAD.U32 R0, RZ, RZ, UR41 ;  /* 0x00000029ff007e24 */ /* 0x001fe2000f8e00ff */
[----:B------:R0:W-:Y:S01]  /*9bd0*/  SYNCS.ARRIVE.TRANS64.A1T0 RZ, [R158+UR50], RZ ;  /* 0x000000ff9eff79a7 */ /* 0x0001e20008100032 */
[----:B------:R-:W-:Y:S01]  /*9be0*/  IMAD.U32 R3, RZ, RZ, UR37 ;  /* 0x00000025ff037e24 */ /* 0x000fe2000f8e00ff */
[C---:B------:R-:W-:Y:S01]  /*9bf0*/  LEA R16, P0, R2.reuse, R16, 0x1 ;  /* 0x0000001002107211 */ /* 0x040fe200078008ff */
[----:B-----5:R-:W-:Y:S02]  /*9c00*/  IMAD.MOV.U32 R18, RZ, RZ, -0x1 ;  /* 0xffffffffff127424 */ /* 0x020fe400078e00ff */
[----:B------:R-:W-:Y:S01]  /*9c10*/  IMAD.MOV.U32 R19, RZ, RZ, -0x1 ;  /* 0xffffffffff137424 */ /* 0x000fe200078e00ff */
[----:B------:R-:W-:Y:S01]  /*9c20*/  LEA.HI.X R17, R2, R17, R0, 0x1, P0 ;  /* 0x0000001102117211 */ /* 0x000fe200000f0c00 */
[----:B------:R-:W-:Y:S01]  /*9c30*/  IMAD.MOV.U32 R2, RZ, RZ, -0x1 ;  /* 0xffffffffff027424 */ /* 0x000fe200078e00ff */
[----:B------:R-:W-:-:S02]  /*9c40*/  ISETP.GE.U32.AND P0, PT, R16, UR4, PT ;  /* 0x0000000410007c0c */ /* 0x000fc4000bf06070 */
[----:B------:R-:W-:Y:S02]  /*9c50*/  PRMT R0, RZ, 0x7610, R0 ;  /* 0x00007610ff007816 */ /* 0x000fe40000000000 */
[----:B------:R-:W-:-:S13]  /*9c60*/  ISETP.GE.U32.AND.EX P0, PT, R17, UR5, PT, P0 ;  /* 0x0000000511007c0c */ /* 0x000fda000bf06100 */
[----:B0-----:R-:W-:Y:S05]  /*9c70*/  @P0 BRA `(.L_x_286) ;  /* 0x00000004008c0947 */ /* 0x001fea0003800000 */
[----:B------:R-:W0:Y:S01]  /*9c80*/  S2UR UR7, SR_CTAID.X ;  /* 0x00000000000779c3 */ /* 0x000e220000002500 */
[----:B------:R-:W-:Y:S01]  /*9c90*/  ULDC.64 UR4, c[0x0][0x628] ;  /* 0x00018a0000047ab9 */ /* 0x000fe20000000a00 */
[----:B------:R-:W-:Y:S01]  /*9ca0*/  ULDC UR6, c[0x0][0x150] ;  /* 0x0000540000067ab9 */ /* 0x000fe20000000800 */
[----:B------:R-:W-:Y:S01]  /*9cb0*/  ISETP.NE.U32.AND P0, PT, RZ, UR4, PT ;  /* 0x00000004ff007c0c */ /* 0x000fe2000bf05070 */
[----:B------:R-:W-:Y:S01]  /*9cc0*/  ULDC UR15, c[0x0][0x630] ;  /* 0x00018c00000f7ab9 */ /* 0x000fe20000000800 */
[C---:B------:R-:W-:Y:S01]  /*9cd0*/  R2UR UR16, R16.reuse ;  /* 0x00000000101072ca */ /* 0x040fe200000e0000 */
[----:B------:R-:W-:Y:S01]  /*9ce0*/  ULDC UR18, c[0x0][0x154] ;  /* 0x0000550000127ab9 */ /* 0x000fe20000000800 */
[----:B------:R-:W-:Y:S01]  /*9cf0*/  ISETP.NE.AND.EX P0, PT, RZ, UR5, PT, P0 ;  /* 0x00000005ff007c0c */ /* 0x000fe2000bf05300 */
[----:B------:R-:W1:Y:S01]  /*9d00*/  S2UR UR19, SR_CTAID.Y ;  /* 0x00000000001379c3 */ /* 0x000e620000002600 */
[----:B------:R-:W-:Y:S02]  /*9d10*/  R2UR UR17, R17 ;  /* 0x00000000111172ca */ /* 0x000fe400000e0000 */
[----:B------:R-:W-:-:S02]  /*9d20*/  R2UR UR12, R16 ;  /* 0x00000000100c72ca */ /* 0x000fc400000e0000 */
[----:B------:R-:W-:Y:S02]  /*9d30*/  R2UR UR13, R17 ;  /* 0x00000000110d72ca */ /* 0x000fe400000e0000 */
[----:B0-----:R-:W-:-:S05]  /*9d40*/  I2FP.F32.U32 R0, UR7 ;  /* 0x0000000700007c45 */ /* 0x001fca0008201000 */
[----:B------:R-:W-:-:S04]  /*9d50*/  FMUL R0, R0, UR6 ;  /* 0x0000000600007c20 */ /* 0x000fc80008400000 */
[----:B------:R0:W0:Y:S01]  /*9d60*/  F2I.U32.TRUNC.NTZ R2, R0 ;  /* 0x0000000000027305 */ /* 0x000022000020f000 */
[----:B-1----:R-:W-:Y:S05]  /*9d70*/  @!P0 BRA `(.L_x_287) ;  /* 0x0000000000308947 */ /* 0x002fea0003800000 */
        /* <DEDUP_REMOVED lines=12> */
.L_x_287:
[----:B------:R-:W-:Y:S01]  /*9e40*/  USHF.R.U64 UR6, UR12, UR15, UR13 ;  /* 0x0000000f0c067299 */ /* 0x000fe2000800120d */
[----:B0-----:R-:W-:Y:S01]  /*9e50*/  I2FP.F32.U32 R0, UR19 ;  /* 0x0000001300007c45 */ /* 0x001fe20008201000 */
[----:B------:R-:W-:Y:S01]  /*9e60*/  USHF.R.U32.HI UR4, URZ, UR15, UR13 ;  /* 0x0000000f3f047299 */ /* 0x000fe2000801160d */
[----:B------:R-:W-:Y:S01]  /*9e70*/  R2UR UR14, R2 ;  /* 0x00000000020e72ca */ /* 0x000fe200000e0000 */
[----:B------:R-:W-:Y:S02]  /*9e80*/  UIADD3 UR9, UP0, URZ, -UR6, URZ ;  /* 0x800000063f097290 */ /* 0x000fe4000ff1e03f */
[----:B------:R-:W-:Y:S01]  /*9e90*/  FMUL R0, R0, UR18 ;  /* 0x0000001200007c20 */ /* 0x000fe20008400000 */
[----:B------:R-:W-:Y:S01]  /*9ea0*/  ULDC.64 UR12, c[0x0][0x620] ;  /* 0x00018800000c7ab9 */ /* 0x000fe20000000a00 */
[----:B------:R-:W-:Y:S01]  /*9eb0*/  UIADD3.X UR4, URZ, ~UR4, URZ, UP0, !UPT ;  /* 0x800000043f047290 */ /* 0x000fe200087fe43f */
[----:B------:R-:W-:Y:S01]  /*9ec0*/  UMOV UR10, UR16 ;  /* 0x00000010000a7c82 */ /* 0x000fe20008000000 */
[----:B------:R-:W-:-:S02]  /*9ed0*/  UMOV UR11, UR17 ;  /* 0x00000011000b7c82 */ /* 0x000fc40008000000 */
[----:B------:R-:W0:Y:S01]  /*9ee0*/  F2I.U32.TRUNC.NTZ R0, R0 ;  /* 0x0000000000007305 */ /* 0x000e22000020f000 */
[----:B------:R-:W-:Y:S02]  /*9ef0*/  UIMAD UR4, UR4, UR12, URZ ;  /* 0x0000000c040472a4 */ /* 0x000fe4000f8e023f */
        /* <DEDUP_REMOVED lines=9> */
[----:B------:R-:W-:Y:S01]  /*9f90*/  USHF.R.U64 UR12, UR10, UR13, UR11 ;  /* 0x0000000d0a0c7299 */ /* 0x000fe2000800120b */
[----:B0-----:R-:W-:Y:S01]  /*9fa0*/  R2UR UR16, R0 ;  /* 0x00000000001072ca */ /* 0x001fe200000e0000 */
[----:B------:R-:W-:Y:S01]  /*9fb0*/  USHF.R.U32.HI UR10, URZ, UR13, UR11 ;  /* 0x0000000d3f0a7299 */ /* 0x000fe2000801160b */
[----:B------:R-:W-:Y:S01]  /*9fc0*/  ISETP.NE.AND.EX P0, PT, RZ, UR5, PT, P0 ;  /* 0x00000005ff007c0c */ /* 0x000fe2000bf05300 */
[----:B------:R-:W-:Y:S01]  /*9fd0*/  ULDC UR17, c[0x0][0x608] ;  /* 0x0001820000117ab9 */ /* 0x000fe20000000800 */
[----:B------:R-:W-:-:S02]  /*9fe0*/  ULOP3.LUT UR23, URZ, UR18, URZ, 0x33, !UPT ;  /* 0x000000123f177292 */ /* 0x000fc4000f8e333f */
[----:B------:R-:W-:Y:S02]  /*9ff0*/  USHF.R.U64 UR18, UR12, UR17, UR10 ;  /* 0x000000110c127299 */ /* 0x000fe4000800120a */
[----:B------:R-:W-:Y:S01]  /*a000*/  USHF.R.U32.HI UR10, URZ, UR17, UR10 ;  /* 0x000000113f0a7299 */ /* 0x000fe2000801160a */
[----:B------:R-:W-:Y:S01]  /*a010*/  UMOV UR20, 0x1 ;  /* 0x0000000100147882 */ /* 0x000fe20000000000 */
[----:B------:R-:W-:Y:S02]  /*a020*/  UIADD3 UR14, -UR14, URZ, URZ ;  /* 0x0000003f0e0e7290 */ /* 0x000fe4000fffe13f */
[----:B------:R-:W-:Y:S02]  /*a030*/  USHF.L.U32 UR13, UR20, UR22, URZ ;  /* 0x00000016140d7299 */ /* 0x000fe4000800063f */
[----:B------:R-:W-:Y:S01]  /*a040*/  USHF.R.U64 UR20, UR18, UR22, UR10 ;  /* 0x0000001612147299 */ /* 0x000fe2000800120a */
[----:B------:R-:W-:Y:S01]  /*a050*/  ULDC UR15, c[0x0][0x144] ;  /* 0x00005100000f7ab9 */ /* 0x000fe20000000800 */
[----:B------:R-:W-:Y:S01]  /*a060*/  ULDC UR8, c[0x0][0x600] ;  /* 0x0001800000087ab9 */ /* 0x000fe20000000800 */
[----:B------:R-:W-:-:S02]  /*a070*/  UIADD3 UR21, -UR16, URZ, URZ ;  /* 0x0000003f10157290 */ /* 0x000fc4000fffe13f */
[----:B------:R-:W-:Y:S02]  /*a080*/  USHF.R.U32.HI UR17, URZ, UR22, UR10 ;  /* 0x000000163f117299 */ /* 0x000fe4000801160a */
[----:B------:R-:W-:Y:S02]  /*a090*/  UIADD3 UR9, UR8, -0x1, URZ ;  /* 0xffffffff08097890 */ /* 0x000fe4000fffe03f */
        /* <DEDUP_REMOVED lines=16> */
.L_x_288:
[----:B------:R-:W-:Y:S01]  /*a1a0*/  UISETP.NE.AND UP0, UPT, UR48, URZ, UPT ;  /* 0x0000003f3000728c */ /* 0x000fe2000bf05270 */
[----:B------:R-:W-:Y:S01]  /*a1b0*/  IMAD.MOV.U32 R0, RZ, RZ, 0x1 ;  /* 0x00000001ff007424 */ /* 0x000fe200078e00ff */
[----:B------:R-:W-:Y:S01]  /*a1c0*/  USHF.R.U64 UR4, UR16, UR24, UR17 ;  /* 0x0000001810047299 */ /* 0x000fe20008001211 */
[----:B------:R-:W-:Y:S01]  /*a1d0*/  IMAD.U32 R19, RZ, RZ, UR6 ;  /* 0x00000006ff137e24 */ /* 0x000fe2000f8e00ff */
[----:B------:R-:W-:Y:S02]  /*a1e0*/  ULOP3.LUT UR18, UR18, UR23, URZ, 0xc0, !UPT ;  /* 0x0000001712127292 */ /* 0x000fe4000f8ec03f */
[----:B------:R-:W-:Y:S02]  /*a1f0*/  UIADD3 UR5, -UR4, URZ, URZ ;  /* 0x0000003f04057290 */ /* 0x000fe4000fffe13f */
[----:B------:R-:W-:Y:S02]  /*a200*/  ULOP3.LUT UR9, UR12, UR9, URZ, 0xc0, !UPT ;  /* 0x000000090c097292 */ /* 0x000fe4000f8ec03f */
[----:B------:R-:W-:-:S02]  /*a210*/  UIMAD UR4, UR13, UR4, UR18 ;  /* 0x000000040d0472a4 */ /* 0x000fc4000f8e0212 */
[----:B------:R-:W-:Y:S02]  /*a220*/  @UP0 UIMAD UR22, UR26, UR21, UR19 ;  /* 0x000000151a1602a4 */ /* 0x000fe4000f8e0213 */
[----:B------:R-:W-:Y:S01]  /*a230*/  UIMAD UR5, UR5, UR25, UR20 ;  /* 0x00000019050572a4 */ /* 0x000fe2000f8e0214 */
[----:B------:R-:W-:Y:S02]  /*a240*/  ULDC UR7, c[0x0][0x610] ;  /* 0x0001840000077ab9 */ /* 0x000fe40000000800 */
[----:B------:R-:W-:Y:S02]  /*a250*/  UIMAD UR4, UR4, UR7, UR22 ;  /* 0x00000007040472a4 */ /* 0x000fe4000f8e0216 */
[----:B------:R-:W-:-:S04]  /*a260*/  UIMAD UR5, UR5, UR8, UR9 ;  /* 0x00000008050572a4 */ /* 0x000fc8000f8e0209 */
[----:B------:R-:W-:Y:S02]  /*a270*/  USEL UR7, UR5, UR4, !UP0 ;  /* 0x0000000405077287 */ /* 0x000fe4000c000000 */
[----:B------:R-:W-:-:S04]  /*a280*/  USEL UR4, UR4, UR5, !UP0 ;  /* 0x0000000504047287 */ /* 0x000fc8000c000000 */
[----:B------:R-:W-:Y:S02]  /*a290*/  IMAD.U32 R2, RZ, RZ, UR7 ;  /* 0x00000007ff027e24 */ /* 0x000fe4000f8e00ff */
[----:B------:R-:W-:-:S07]  /*a2a0*/  IMAD.U32 R18, RZ, RZ, UR4 ;  /* 0x00000004ff127e24 */ /* 0x000fce000f8e00ff */
.L_x_286:
[----:B------:R-:W-:Y:S02]  /*a2b0*/  LOP3.LUT P0, RZ, R0, 0xff, RZ, 0xc0, !PT ;  /* 0x000000ff00ff7812 */ /* 0x000fe4000780c0ff */
[----:B------:R-:W-:-:S11]  /*a2c0*/  LOP3.LUT R166, R166, 0x1, RZ, 0x3c, !PT ;  /* 0x00000001a6a67812 */ /* 0x000fd600078e3cff */
[----:B------:R-:W-:Y:S05]  /*a2d0*/  @P0 BRA `(.L_x_289) ;  /* 0xffffff7000880947 */ /* 0x000fea000383ffff */
[----:B------:R-:W-:Y:S05]  /*a2e0*/  EXIT ;  /* 0x000000000000794d */ /* 0x000fea0003800000 */
.L_x_12:
[----:B------:R-:W-:-:S08]  /*a2f0*/  ISETP.NE.AND P0, PT, RZ, UR8, PT ;  /* 0x00000008ff007c0c */ /* 0x000fd0000bf05270 */
[----:B-----5:R-:W0:-:S00]  /*a300*/  USETMAXREG.DEALLOC.CTAPOOL 0x28 ;  /* 0x00000028000079c8 */ /* 0x020e0000080e0500 */
[----:B------:R-:W-:Y:S05]  /*a310*/  @P0 EXIT ;  /* 0x000000000000094d */ /* 0x000fea0003800000 */
[----:B0-----:R-:W-:Y:S01]  /*a320*/  LOP3.LUT P0, RZ, R5, 0xff, RZ, 0xc0, !PT ;  /* 0x000000ff05ff7812 */ /* 0x001fe2000780c0ff */
[----:B------:R-:W-:Y:S02]  /*a330*/  IMAD.MOV.U32 R8, RZ, RZ, 0x1 ;  /* 0x00000001ff087424 */ /* 0x000fe400078e00ff */
[----:B------:R-:W-:-:S10]  /*a340*/  IMAD.MOV.U32 R0, RZ, RZ, RZ ;  /* 0x000000ffff007224 */ /* 0x000fd400078e00ff */
[----:B------:R-:W-:Y:S05]  /*a350*/  @!P0 BRA `(.L_x_290) ;  /* 0x0000000c00148947 */ /* 0x000fea0003800000 */
[----:B------:R-:W-:Y:S01]  /*a360*/  LOP3.LUT P0, RZ, R4, 0x1f, RZ, 0xc0, !PT ;  /* 0x0000001f04ff7812 */ /* 0x000fe2000780c0ff */
[----:B------:R-:W-:Y:S01]  /*a370*/  ULDC UR5, c[0x0][0x658] ;  /* 0x0001960000057ab9 */ /* 0x000fe20000000800 */
[----:B------:R-:W-:Y:S01]  /*a380*/  UMOV UR6, 0xffffffff ;  /* 0xffffffff00067882 */ /* 0x000fe20000000000 */
[----:B------:R-:W-:Y:S01]  /*a390*/  BSSY B0, `(.L_x_290) ;  /* 0x00000c1000007945 */ /* 0x000fe20003800000 */
[----:B------:R-:W-:Y:S01]  /*a3a0*/  USHF.L.U32 UR6, UR6, UR5, URZ ;  /* 0x0000000506067299 */ /* 0x000fe2000800063f */
[C---:B------:R-:W-:Y:S01]  /*a3b0*/  ISETP.NE.AND P3, PT, R3.reuse, RZ, PT ;  /* 0x000000ff0300720c */ /* 0x040fe20003f65270 */
[----:B------:R-:W-:Y:S01]  /*a3c0*/  IMAD.MOV.U32 R9, RZ, RZ, 0x1 ;  /* 0x00000001ff097424 */ /* 0x000fe200078e00ff */
[----:B------:R-:W-:Y:S01]  /*a3d0*/  ISETP.NE.OR P0, PT, R3, RZ, !P0 ;  /* 0x000000ff0300720c */ /* 0x000fe20004705670 */
[----:B------:R-:W-:Y:S01]  /*a3e0*/  IMAD.MOV.U32 R8, RZ, RZ, 0x1 ;  /* 0x00000001ff087424 */ /* 0x000fe200078e00ff */
[----:B------:R-:W-:Y:S01]  /*a3f0*/  ULDC UR4, c[0x0][0x600] ;  /* 0x0001800000047ab9 */ /* 0x000fe20000000800 */
[----:B------:R-:W-:Y:S01]  /*a400*/  IMAD.MOV.U32 R0, RZ, RZ, RZ ;  /* 0x000000ffff007224 */ /* 0x000fe200078e00ff */
[----:B------:R-:W-:Y:S01]  /*a410*/  UMOV UR7, 0x1 ;  /* 0x0000000100077882 */ /* 0x000fe20000000000 */
[----:B------:R-:W-:-:S02]  /*a420*/  UIADD3 UR19, UR42, 0x1, URZ ;  /* 0x000000012a137890 */ /* 0x000fc4000fffe03f */
[----:B------:R-:W-:Y:S02]  /*a430*/  ULOP3.LUT UR22, UR40, 0x2, URZ, 0xfc, !UPT ;  /* 0x0000000228167892 */ /* 0x000fe4000f8efc3f */
[----:B------:R-:W-:Y:S02]  /*a440*/  UIADD3 UR4, UR4, -0x1, URZ ;  /* 0xffffffff04047890 */ /* 0x000fe4000fffe03f */
[----:B------:R-:W-:Y:S02]  /*a450*/  USHF.L.U32 UR5, UR7, UR5, URZ ;  /* 0x0000000507057299 */ /* 0x000fe4000800063f */
[----:B------:R-:W-:Y:S01]  /*a460*/  ULOP3.LUT UR6, URZ, UR6, URZ, 0x33, !UPT ;  /* 0x000000063f067292 */ /* 0x000fe2000f8e333f */
[----:B------:R-:W-:-:S11]  /*a470*/  ULDC.64 UR20, c[0x0][0x198] ;  /* 0x0000660000147ab9 */ /* 0x000fd60000000a00 */
.L_x_302:
[----:B------:R-:W-:-:S03]  /*a480*/  UMOV UR7, 0xffffffff ;  /* 0xffffffff00077882 */ /* 0x000fc60000000000 */
[----:B------:R-:W-:Y:S05]  /*a490*/  BRA.DIV UR7, `(.L_x_291) ;  /* 0x0000000e07947947 */ /* 0x000fea000b800000 */
[----:B------:R-:W-:-:S13]  /*a4a0*/  ELECT P6, URZ, PT ;  /* 0x00000000003f782f */ /* 0x000fda00038c0000 */
.L_x_313:
[----:B------:R-:W0:Y:S01]  /*a4b0*/  LDC R3, c[0x0][0x28c] ;  /* 0x0000a300ff037b82 */ /* 0x000e220000000800 */
[----:B------:R-:W-:Y:S01]  /*a4c0*/  BSSY B1, `(.L_x_292) ;  /* 0x0000038000017945 */ /* 0x000fe20003800000 */
[----:B0-----:R-:W-:-:S13]  /*a4d0*/  ISETP.LT.OR P6, PT, R3, 0x1, !P6 ;  /* 0x000000010300780c */ /* 0x001fda00077c1670 */
[----:B------:R-:W-:Y:S05]  /*a4e0*/  @P6 BRA `(.L_x_293) ;  /* 0x0000000000d46947 */ /* 0x000fea0003800000 */
[----:B------:R-:W-:Y:S02]  /*a4f0*/  IMAD.SHL.U32 R6, R2, 0x100, RZ ;  /* 0x0000010002067824 */ /* 0x000fe400078e00ff */
[----:B------:R-:W-:Y:S02]  /*a500*/  IMAD.SHL.U32 R18, R18, 0x40, RZ ;  /* 0x0000004012127824 */ /* 0x000fe400078e00ff */
[----:B------:R-:W-:Y:S02]  /*a510*/  IMAD.MOV.U32 R11, RZ, RZ, RZ ;  /* 0x000000ffff0b7224 */ /* 0x000fe400078e00ff */
[----:B------:R-:W-:Y:S02]  /*a520*/  IMAD.U32 R12, RZ, RZ, UR19 ;  /* 0x00000013ff0c7e24 */ /* 0x000fe4000f8e00ff */
[----:B------:R-:W-:Y:S02]  /*a530*/  IMAD.MOV.U32 R2, RZ, RZ, R8 ;  /* 0x000000ffff027224 */ /* 0x000fe400078e0008 */
[----:B------:R-:W-:-:S07]  /*a540*/  IMAD.MOV.U32 R3, RZ, RZ, R0 ;  /* 0x000000ffff037224 */ /* 0x000fce00078e0000 */
.L_x_297:
[----:B------:R-:W0:Y:S01]  /*a550*/  S2R R5, SR_CgaCtaId ;  /* 0x0000000000057919 */ /* 0x000e220000008800 */
[----:B------:R-:W-:-:S04]  /*a560*/  MOV R4, 0x400 ;  /* 0x0000040000047802 */ /* 0x000fc80000000f00 */
[----:B0-----:R-:W-:Y:S02]  /*a570*/  LEA R10, R5, R4, 0x18 ;  /* 0x00000004050a7211 */ /* 0x001fe400078ec0ff */
[----:B------:R-:W-:Y:S01]  /*a580*/  SHF.L.U32 R4, R2, 0x1f, RZ ;  /* 0x0000001f02047819 */ /* 0x000fe200000006ff */
[----:B------:R-:W0:Y:S02]  /*a590*/  @!P3 LDC R5, c[0x0][0x500] ;  /* 0x00014000ff05bb82 */ /* 0x000e240000000800 */
[----:B------:R-:W-:-:S04]  /*a5a0*/  IMAD R7, R3, 0x8, R10 ;  /* 0x0000000803077824 */ /* 0x000fc800078e020a */
[----:B------:R-:W1:Y:S02]  /*a5b0*/  SYNCS.PHASECHK.TRANS64.TRYWAIT P1, [R7+URZ+0x10], R4 ;  /* 0x00001004070075a7 */ /* 0x000e64000802017f */
[----:B-1----:R-:W-:Y:S05]  /*a5c0*/  @!P1 BRA `(.L_x_294) ;  /* 0x0000000c00689947 */ /* 0x002fea0003800000 */
.L_x_314:
[----:B------:R-:W-:Y:S01]  /*a5d0*/  UPRMT UR7, UR22, 0x9910, URZ ;  /* 0x0000991016077896 */ /* 0x000fe2000800003f */
[----:B0-----:R0:W-:Y:S03]  /*a5e0*/  @!P3 SYNCS.ARRIVE.TRANS64 RZ, [R7+URZ], R5 ;  /* 0x0000000507ffb9a7 */ /* 0x0011e6000800003f */
[----:B------:R-:W-:-:S06]  /*a5f0*/  UISETP.NE.AND UP0, UPT, UR7, 0x2, UPT ;  /* 0x000000020700788c */ /* 0x000fcc000bf05270 */
[----:B------:R-:W-:-:S13]  /*a600*/  PLOP3.LUT P1, PT, PT, PT, UP0, 0x80, 0x0 ;  /* 0x000000000000781c */ /* 0x000fda0003f2f008 */
[----:B0-----:R-:W-:Y:S05]  /*a610*/  @P1 BRA `(.L_x_295) ;  /* 0x0000000000041947 */ /* 0x001fea0003800000 */
[----:B------:R-:W-:Y:S01]  /*a620*/  BPT.TRAP 0x1 ;  /* 0x000000040000795c */ /* 0x000fe20000300000 */
.L_x_295:
[----:B------:R-:W-:Y:S05]  /*a630*/  @P0 BRA `(.L_x_296) ;  /* 0x0000000000040947 */ /* 0x000fea0003800000 */
[----:B------:R-:W-:Y:S01]  /*a640*/  BPT.TRAP 0x1 ;  /* 0x000000040000795c */ /* 0x000fe20000300000 */
.L_x_296:
[--C-:B-1----:R-:W-:Y:S01]  /*a650*/  IMAD R4, R3, 0x1000, R10.reuse ;  /* 0x0000100003047824 */ /* 0x102fe200078e020a */
[----:B------:R-:W-:Y:S01]  /*a660*/  R2UR UR9, R7 ;  /* 0x00000000070972ca */ /* 0x000fe200000e0000 */
[C---:B------:R-:W-:Y:S01]  /*a670*/  IMAD R10, R3.reuse, 0x4000, R10 ;  /* 0x00004000030a7824 */ /* 0x040fe200078e020a */
[----:B------:R-:W-:Y:S01]  /*a680*/  UIADD3 UR14, UP0, UR20, 0xf0, URZ ;  /* 0x000000f0140e7890 */ /* 0x000fe2000ff1e03f */
[----:B------:R-:W-:Y:S01]  /*a690*/  VIADD R12, R12, 0xffffffff ;  /* 0xffffffff0c0c7836 */ /* 0x000fe20000000000 */
[----:B------:R-:W-:Y:S01]  /*a6a0*/  R2UR UR7, R4 ;  /* 0x00000000040772ca */ /* 0x000fe200000e0000 */
[----:B------:R-:W-:Y:S01]  /*a6b0*/  UIADD3 UR24, UP1, UR20, 0x1f0, URZ ;  /* 0x000001f014187890 */ /* 0x000fe2000ff3e03f */
[----:B------:R-:W-:Y:S01]  /*a6c0*/  R2UR UR8, R10 ;  /* 0x000000000a0872ca */ /* 0x000fe200000e0000 */
[----:B------:R-:W-:Y:S01]  /*a6d0*/  UIADD3.X UR15, URZ, UR21, URZ, UP0, !UPT ;  /* 0x000000153f0f7290 */ /* 0x000fe200087fe43f */
[----:B------:R-:W-:Y:S01]  /*a6e0*/  R2UR UR11, R18 ;  /* 0x00000000120b72ca */ /* 0x000fe200000e0000 */
[----:B------:R-:W-:Y:S01]  /*a6f0*/  VIADD R3, R3, 0x1 ;  /* 0x0000000103037836 */ /* 0x000fe20000000000 */
[----:B------:R-:W-:Y:S01]  /*a700*/  R2UR UR10, R11 ;  /* 0x000000000b0a72ca */ /* 0x000fe200000e0000 */
[----:B------:R-:W-:Y:S01]  /*a710*/  UIADD3.X UR25, URZ, UR21, URZ, UP1, !UPT ;  /* 0x000000153f197290 */ /* 0x000fe20008ffe43f */
[----:B------:R-:W-:Y:S01]  /*a720*/  R2UR UR12, R19 ;  /* 0x00000000130c72ca */ /* 0x000fe200000e0000 */
[----:B------:R-:W-:Y:S01]  /*a730*/  UMOV UR16, 0x0 ;  /* 0x0000000000107882 */ /* 0x000fe20000000000 */
[----:B------:R-:W-:Y:S01]  /*a740*/  R2UR UR18, R6 ;  /* 0x00000000061272ca */ /* 0x000fe200000e0000 */
[----:B------:R-:W-:Y:S01]  /*a750*/  UMOV UR17, 0x10000000 ;  /* 0x1000000000117882 */ /* 0x000fe20000000000 */
[----:B------:R-:W-:Y:S01]  /*a760*/  ISETP.GT.AND P2, PT, R12, 0x1, PT ;  /* 0x000000010c00780c */ /* 0x000fe20003f44270 */
[----:B------:R-:W-:Y:S01]  /*a770*/  UIADD3 UR7, UR7, 0x100, URZ ;  /* 0x0000010007077890 */ /* 0x000fe2000fffe03f */
[----:B------:R-:W-:Y:S01]  /*a780*/  ISETP.NE.AND P1, PT, R3, 0x2, PT ;  /* 0x000000020300780c */ /* 0x000fe20003f25270 */
[----:B------:R-:W-:Y:S01]  /*a790*/  UIADD3 UR13, UR8, 0x2100, URZ ;  /* 0x00002100080d7890 */ /* 0x000fe2000fffe03f */
[----:B------:R-:W-:-:S02]  /*a7a0*/  VIADD R11, R11, 0x20 ;  /* 0x000000200b0b7836 */ /* 0x000fc40000000000 */
[----:B------:R-:W-:Y:S02]  /*a7b0*/  SEL R5, RZ, 0x1, P1 ;  /* 0x00000001ff057807 */ /* 0x000fe40000800000 */
[----:B------:R-:W-:Y:S01]  /*a7c0*/  UMOV UR8, UR7 ;  /* 0x0000000700087c82 */ /* 0x000fe20008000000 */
[----:B------:R-:W-:Y:S01]  /*a7d0*/  SEL R3, R3, RZ, P1 ;  /* 0x000000ff03037207 */ /* 0x000fe20000800000 */
[----:B------:R0:W-:Y:S01]  /*a7e0*/  UTMALDG.3D [UR8], [UR14], desc[UR16] ;  /* 0x000010080e0075b4 */ /* 0x0001e20008011000 */
[----:B------:R-:W-:Y:S01]  /*a7f0*/  LOP3.LUT R2, R2, R5, RZ, 0x3c, !PT ;  /* 0x0000000502027212 */ /* 0x000fe200078e3cff */
[----:B0-----:R-:W-:Y:S01]  /*a800*/  UMOV UR8, UR13 ;  /* 0x0000000d00087c82 */ /* 0x001fe20008000000 */
[----:B------:R-:W-:Y:S02]  /*a810*/  UMOV UR11, UR18 ;  /* 0x00000012000b7c82 */ /* 0x000fe40008000000 */
[----:B------:R0:W-:Y:S02]  /*a820*/  UTMALDG.3D [UR8], [UR24], desc[UR16] ;  /* 0x00001008180075b4 */ /* 0x0001e40008011000 */
[----:B0-----:R-:W-:Y:S05]  /*a830*/  @P2 BRA `(.L_x_297) ;  /* 0xfffffffc00442947 */ /* 0x001fea000383ffff */
.L_x_293:
[----:B------:R-:W-:Y:S05]  /*a840*/  BSYNC B1 ;  /* 0x0000000000017941 */ /* 0x000fea0003800000 */
.L_x_292:
[----:B------:R-:W-:Y:S01]  /*a850*/  LOP3.LUT P4, RZ, R9, 0xff, RZ, 0xc0, !PT ;  /* 0x000000ff09ff7812 */ /* 0x000fe2000788c0ff */
[----:B------:R-:W-:Y:S01]  /*a860*/  VIADD R0, R0, UR42 ;  /* 0x0000002a00007c36 */ /* 0x000fe20008000000 */
[----:B------:R-:W-:Y:S01]  /*a870*/  ULDC.64 UR8, c[0x0][0x650] ;  /* 0x0001940000087ab9 */ /* 0x000fe20000000a00 */
[----:B------:R-:W-:Y:S01]  /*a880*/  BSSY B1, `(.L_x_298) ;  /* 0x000006f000017945 */ /* 0x000fe20003800000 */
[----:B------:R-:W-:Y:S01]  /*a890*/  IMAD.MOV.U32 R18, RZ, RZ, -0x1 ;  /* 0xffffffffff127424 */ /* 0x000fe200078e00ff */
[----:B------:R-:W-:Y:S01]  /*a8a0*/  PRMT R9, RZ, 0x7610, R9 ;  /* 0x00007610ff097816 */ /* 0x000fe20000000009 */
[----:B------:R-:W-:Y:S01]  /*a8b0*/  IMAD.MOV.U32 R19, RZ, RZ, -0x1 ;  /* 0xffffffffff137424 */ /* 0x000fe200078e00ff */
[C---:B------:R-:W-:Y:S02]  /*a8c0*/  ISETP.GT.U32.AND P1, PT, R0.reuse, 0x1, PT ;  /* 0x000000010000780c */ /* 0x040fe40003f24070 */
[----:B------:R-:W-:Y:S02]  /*a8d0*/  SHF.R.U32.HI R2, RZ, 0x1, R0 ;  /* 0x00000001ff027819 */ /* 0x000fe40000011600 */
[----:B------:R-:W-:-:S02]  /*a8e0*/  LOP3.LUT R0, R0, 0x1, RZ, 0xc0, !PT ;  /* 0x0000000100007812 */ /* 0x000fc400078ec0ff */
[----:B------:R-:W0:Y:S01]  /*a8f0*/  @P4 S2R R4, SR_CgaCtaId ;  /* 0x0000000000044919 */ /* 0x000e220000008800 */
[----:B------:R-:W-:Y:S02]  /*a900*/  @P4 MOV R3, 0x400 ;  /* 0x0000040000034802 */ /* 0x000fe40000000f00 */
[----:B------:R-:W-:-:S04]  /*a910*/  LOP3.LUT R2, R2, 0x1, RZ, 0xc0, !PT ;  /* 0x0000000102027812 */ /* 0x000fc800078ec0ff */
[----:B------:R-:W-:Y:S02]  /*a920*/  ISETP.NE.U32.AND P2, PT, R2, 0x1, PT ;  /* 0x000000010200780c */ /* 0x000fe40003f45070 */
[----:B0-----:R-:W-:Y:S01]  /*a930*/  @P4 LEA R3, R4, R3, 0x18 ;  /* 0x0000000304034211 */ /* 0x001fe200078ec0ff */
[----:B------:R-:W-:-:S03]  /*a940*/  IMAD.U32 R4, RZ, RZ, UR42 ;  /* 0x0000002aff047e24 */ /* 0x000fc6000f8e00ff */
[----:B------:R0:W-:Y:S01]  /*a950*/  @P4 SYNCS.ARRIVE.TRANS64.A1T0 RZ, [R3+URZ+0x58], RZ ;  /* 0x000058ff03ff49a7 */ /* 0x0001e2000810003f */
[----:B------:R-:W-:Y:S02]  /*a960*/  IADD3 R16, P4, R16, UR36, RZ ;  /* 0x0000002410107c10 */ /* 0x000fe4000ff9e0ff */
[----:B------:R-:W-:Y:S02]  /*a970*/  ISETP.LT.U32.AND P1, PT, R4, 0x2, P1 ;  /* 0x000000020400780c */ /* 0x000fe40000f21070 */
[----:B------:R-:W-:Y:S02]  /*a980*/  IADD3.X R17, R17, UR41, RZ, P4, !PT ;  /* 0x0000002911117c10 */ /* 0x000fe4000a7fe4ff */
[----:B------:R-:W-:Y:S02]  /*a990*/  ISETP.GE.U32.AND P4, PT, R16, UR8, PT ;  /* 0x0000000810007c0c */ /* 0x000fe4000bf86070 */
[----:B0-----:R-:W-:Y:S02]  /*a9a0*/  SEL R3, RZ, 0x1, !P1 ;  /* 0x00000001ff037807 */ /* 0x001fe40004800000 */
[----:B------:R-:W-:-:S02]  /*a9b0*/  ISETP.GE.U32.AND.EX P1, PT, R17, UR9, PT, P4 ;  /* 0x0000000911007c0c */ /* 0x000fc4000bf26140 */
[----:B------:R-:W-:-:S04]  /*a9c0*/  ISETP.GT.U32.AND P2, PT, R4, 0x1, !P2 ;  /* 0x000000010400780c */ /* 0x000fc80005744070 */
[----:B------:R-:W-:-:S04]  /*a9d0*/  SEL R2, RZ, 0x1, !P2 ;  /* 0x00000001ff027807 */ /* 0x000fc80005000000 */
[--C-:B------:R-:W-:Y:S01]  /*a9e0*/  LOP3.LUT R8, R2, R8, R3.reuse, 0x96, !PT ;  /* 0x0000000802087212 */ /* 0x100fe200078e9603 */
[----:B------:R-:W-:Y:S01]  /*a9f0*/  IMAD.MOV.U32 R2, RZ, RZ, -0x1 ;  /* 0xffffffffff027424 */ /* 0x000fe200078e00ff */
[----:B------:R-:W-:Y:S01]  /*aa00*/  PRMT R3, RZ, 0x7610, R3 ;  /* 0x00007610ff037816 */ /* 0x000fe20000000003 */
[----:B------:R-:W-:Y:S06]  /*aa10*/  @P1 BRA `(.L_x_299) ;  /* 0x0000000400541947 */ /* 0x000fec0003800000 */
[----:B------:R-:W0:Y:S01]  /*aa20*/  S2UR UR7, SR_CTAID.X ;  /* 0x00000000000779c3 */ /* 0x000e220000002500 */
[----:B------:R-:W-:Y:S01]  /*aa30*/  ULDC.64 UR8, c[0x0][0x628] ;  /* 0x00018a0000087ab9 */ /* 0x000fe20000000a00 */
[----:B------:R-:W-:Y:S01]  /*aa40*/  ULDC UR10, c[0x0][0x150] ;  /* 0x00005400000a7ab9 */ /* 0x000fe20000000800 */
[----:B------:R-:W-:Y:S01]  /*aa50*/  ISETP.NE.U32.AND P1, PT, RZ, UR8, PT ;  /* 0x00000008ff007c0c */ /* 0x000fe2000bf25070 */
[----:B------:R-:W-:Y:S01]  /*aa60*/  ULDC UR11, c[0x0][0x630] ;  /* 0x00018c00000b7ab9 */ /* 0x000fe20000000800 */
[----:B------:R-:W-:Y:S01]  /*aa70*/  ULDC UR13, c[0x0][0x154] ;  /* 0x00005500000d7ab9 */ /* 0x000fe20000000800 */
[----:B------:R-:W-:Y:S01]  /*aa80*/  IMAD.MOV.U32 R2, RZ, RZ, R16 ;  /* 0x000000ffff027224 */ /* 0x000fe200078e0010 */
[----:B------:R-:W-:Y:S01]  /*aa90*/  ISETP.NE.AND.EX P1, PT, RZ, UR9, PT, P1 ;  /* 0x00000009ff007c0c */ /* 0x000fe2000bf25310 */
[----:B------:R-:W1:Y:S01]  /*aaa0*/  S2UR UR12, SR_CTAID.Y ;  /* 0x00000000000c79c3 */ /* 0x000e620000002600 */
[----:B0-----:R-:W-:-:S05]  /*aab0*/  I2FP.F32.U32 R3, UR7 ;  /* 0x0000000700037c45 */ /* 0x001fca0008201000 */
[----:B------:R-:W-:Y:S01]  /*aac0*/  FMUL R10, R3, UR10 ;  /* 0x0000000a030a7c20 */ /* 0x000fe20008400000 */
[----:B------:R-:W-:-:S05]  /*aad0*/  IMAD.MOV.U32 R3, RZ, RZ, R17 ;  /* 0x000000ffff037224 */ /* 0x000fca00078e0011 */
[----:B------:R-:W-:Y:S05]  /*aae0*/  @!P1 BRA `(.L_x_300) ;  /* 0x0000000000289947 */ /* 0x000fea0003800000 */
[----:B------:R-:W-:Y:S02]  /*aaf0*/  ULDC UR10, c[0x0][0x634] ;  /* 0x00018d00000a7ab9 */ /* 0x000fe40000000800 */
[----:B------:R-:W-:-:S05]  /*ab00*/  IADD3 R7, P1, R16, UR10, RZ ;  /* 0x0000000a10077c10 */ /* 0x000fca000ff3e0ff */
[----:B------:R-:W-:-:S04]  /*ab10*/  IMAD.X R11, RZ, RZ, R17, P1 ;  /* 0x000000ffff0b7224 */ /* 0x000fc800008e0611 */
[----:B------:R-:W-:-:S04]  /*ab20*/  IMAD.WIDE.U32 R4, R11, UR8, RZ ;  /* 0x000000080b047c25 */ /* 0x000fc8000f8e00ff */
[----:B------:R-:W-:-:S04]  /*ab30*/  IMAD.WIDE.U32 R4, P1, R7, UR9, R4 ;  /* 0x0000000907047c25 */ /* 0x000fc8000f820004 */
[----:B------:R-:W-:-:S04]  /*ab40*/  IMAD.WIDE.U32 R6, R7, UR8, RZ ;  /* 0x0000000807067c25 */ /* 0x000fc8000f8e00ff */
[----:B------:R-:W-:Y:S01]  /*ab50*/  IMAD.X R3, RZ, RZ, RZ, P1 ;  /* 0x000000ffff037224 */ /* 0x000fe200008e06ff */
[----:B------:R-:W-:Y:S01]  /*ab60*/  IADD3 RZ, P1, R7, R4, RZ ;  /* 0x0000000407ff7210 */ /* 0x000fe20007f3e0ff */
[----:B------:R-:W-:-:S04]  /*ab70*/  IMAD.MOV.U32 R2, RZ, RZ, R5 ;  /* 0x000000ffff027224 */ /* 0x000fc800078e0005 */
[----:B------:R-:W-:-:S08]  /*ab80*/  IMAD.WIDE.U32.X R2, R11, UR9, R2, P1 ;  /* 0x000000090b027c25 */ /* 0x000fd000088e0402 */
.L_x_300:
[--C-:B------:R-:W-:Y:S01]  /*ab90*/  SHF.R.U64 R19, R2, UR11, R3.reuse ;  /* 0x0000000b02137c19 */ /* 0x100fe20008001203 */
[----:B------:R-:W0:Y:S01]  /*aba0*/  F2I.U32.TRUNC.NTZ R10, R10 ;  /* 0x0000000a000a7305 */ /* 0x000e22000020f000 */
[----:B------:R-:W-:Y:S01]  /*abb0*/  SHF.R.U32.HI R2, RZ, UR11, R3 ;  /* 0x0000000bff027c19 */ /* 0x000fe20008011603 */
[----:B------:R-:W-:Y:S01]  /*abc0*/  ULDC.64 UR8, c[0x0][0x620] ;  /* 0x0001880000087ab9 */ /* 0x000fe20000000a00 */
[----:B------:R-:W-:Y:S01]  /*abd0*/  IADD3 R5, P1, RZ, -R19, RZ ;  /* 0x80000013ff057210 */ /* 0x000fe20007f3e0ff */
[----:B------:R-:W-:Y:S01]  /*abe0*/  ULDC.64 UR14, c[0x0][0x640] ;  /* 0x00019000000e7ab9 */ /* 0x000fe20000000a00 */
[----:B-1----:R-:W-:Y:S01]  /*abf0*/  I2FP.F32.U32 R4, UR12 ;  /* 0x0000000c00047c45 */ /* 0x002fe20008201000 */
[----:B------:R-:W1:Y:S01]  /*ac00*/  LDC R15, c[0x0][0x610] ;  /* 0x00018400ff0f7b82 */ /* 0x000e620000000800 */
[----:B------:R-:W-:Y:S01]  /*ac10*/  ULDC UR11, c[0x0][0x658] ;  /* 0x00019600000b7ab9 */ /* 0x000fe20000000800 */
[----:B------:R-:W-:Y:S01]  /*ac20*/  IMAD.X R2, RZ, RZ, ~R2, P1 ;  /* 0x000000ffff027224 */ /* 0x000fe200008e0e02 */
[----:B------:R-:W-:Y:S01]  /*ac30*/  ISETP.NE.U32.AND P1, PT, RZ, UR14, PT ;  /* 0x0000000eff007c0c */ /* 0x000fe2000bf25070 */
[----:B------:R-:W-:Y:S01]  /*ac40*/  FMUL R6, R4, UR13 ;  /* 0x0000000d04067c20 */ /* 0x000fe20008400000 */
[----:B------:R-:W-:Y:S01]  /*ac50*/  ULDC UR13, c[0x0][0x648] ;  /* 0x00019200000d7ab9 */ /* 0x000fe20000000800 */
[----:B------:R-:W-:Y:S01]  /*ac60*/  IMAD R4, R2, UR8, RZ ;  /* 0x0000000802047c24 */ /* 0x000fe2000f8e02ff */
[----:B------:R-:W-:Y:S01]  /*ac70*/  ISETP.NE.AND.EX P1, PT, RZ, UR15, PT, P1 ;  /* 0x0000000fff007c0c */ /* 0x000fe2000bf25310 */
[C---:B------:R-:W-:Y:S01]  /*ac80*/  IMAD.WIDE.U32 R2, R5.reuse, UR8, R16 ;  /* 0x0000000805027c25 */ /* 0x040fe2000f8e0010 */
[----:B0-----:R-:W-:Y:S01]  /*ac90*/  R2UR UR8, R10 ;  /* 0x000000000a0872ca */ /* 0x001fe200000e0000 */
[----:B------:R-:W0:Y:S02]  /*aca0*/  F2I.U32.TRUNC.NTZ R6, R6 ;  /* 0x0000000600067305 */ /* 0x000e24000020f000 */
[----:B------:R-:W-:Y:S01]  /*acb0*/  IMAD R5, R5, UR9, R4 ;  /* 0x0000000905057c24 */ /* 0x000fe2000f8e0204 */
[----:B------:R-:W-:-:S03]  /*acc0*/  ULDC UR9, c[0x0][0x618] ;  /* 0x0001860000097ab9 */ /* 0x000fc60000000800 */
[----:B------:R-:W-:-:S05]  /*acd0*/  IMAD.IADD R3, R3, 0x1, R5 ;  /* 0x0000000103037824 */ /* 0x000fca00078e0205 */
[--C-:B------:R-:W-:Y:S02]  /*ace0*/  SHF.R.U64 R10, R2, UR9, R3.reuse ;  /* 0x00000009020a7c19 */ /* 0x100fe40008001203 */
[----:B------:R-:W-:Y:S01]  /*acf0*/  SHF.R.U32.HI R3, RZ, UR9, R3 ;  /* 0x00000009ff037c19 */ /* 0x000fe20008011603 */
[----:B------:R-:W-:Y:S01]  /*ad00*/  ULDC UR9, c[0x0][0x608] ;  /* 0x0001820000097ab9 */ /* 0x000fe20000000800 */
[----:B0-----:R-:W-:Y:S02]  /*ad10*/  R2UR UR10, R6 ;  /* 0x00000000060a72ca */ /* 0x001fe400000e0000 */
[--C-:B------:R-:W-:Y:S02]  /*ad20*/  SHF.R.U64 R12, R10, UR9, R3.reuse ;  /* 0x000000090a0c7c19 */ /* 0x100fe40008001203 */
[----:B------:R-:W-:Y:S01]  /*ad30*/  SHF.R.U32.HI R3, RZ, UR9, R3 ;  /* 0x00000009ff037c19 */ /* 0x000fe20008011603 */
[----:B------:R-:W-:-:S03]  /*ad40*/  UIADD3 UR9, -UR8, URZ, URZ ;  /* 0x0000003f08097290 */ /* 0x000fc6000fffe13f */
[--C-:B------:R-:W-:Y:S01]  /*ad50*/  SHF.R.U64 R13, R12, UR11, R3.reuse ;  /* 0x0000000b0c0d7c19 */ /* 0x100fe20008001203 */
[----:B------:R-:W-:Y:S01]  /*ad60*/  ULDC UR8, c[0x0][0x144] ;  /* 0x0000510000087ab9 */ /* 0x000fe20000000800 */
[----:B------:R-:W-:-:S03]  /*ad70*/  SHF.R.U32.HI R3, RZ, UR11, R3 ;  /* 0x0000000bff037c19 */ /* 0x000fc60008011603 */
[----:B------:R-:W-:Y:S01]  /*ad80*/  IMAD.MOV.U32 R2, RZ, RZ, R13 ;  /* 0x000000ffff027224 */ /* 0x000fe200078e000d */
[----:B------:R-:W-:Y:S06]  /*ad90*/  @!P1 BRA `(.L_x_301) ;  /* 0x0000000000289947 */ /* 0x000fec0003800000 */
        /* <DEDUP_REMOVED lines=10> */
.L_x_301:
[----:B------:R-:W-:Y:S01]  /*ae40*/  UISETP.NE.AND UP0, UPT, UR48, URZ, UPT ;  /* 0x0000003f3000728c */ /* 0x000fe2000bf05270 */
[----:B------:R-:W-:Y:S01]  /*ae50*/  SHF.R.U64 R3, R2, UR13, R3 ;  /* 0x0000000d02037c19 */ /* 0x000fe20008001203 */
[----:B------:R-:W-:Y:S01]  /*ae60*/  UIADD3 UR10, -UR10, URZ, URZ ;  /* 0x0000003f0a0a7290 */ /* 0x000fe2000fffe13f */
[----:B------:R-:W-:Y:S01]  /*ae70*/  LOP3.LUT R2, R12, UR6, RZ, 0xc0, !PT ;  /* 0x000000060c027c12 */ /* 0x000fe2000f8ec0ff */
[----:B------:R-:W-:Y:S01]  /*ae80*/  UIMAD UR7, UR8, UR9, UR7 ;  /* 0x00000009080772a4 */ /* 0x000fe2000f8e0207 */
[----:B------:R-:W-:Y:S01]  /*ae90*/  LOP3.LUT R5, R10, UR4, RZ, 0xc0, !PT ;  /* 0x000000040a057c12 */ /* 0x000fe2000f8ec0ff */
[----:B------:R-:W-:Y:S01]  /*aea0*/  IMAD.MOV R4, RZ, RZ, -R3 ;  /* 0x000000ffff047224 */ /* 0x000fe200078e0a03 */
[----:B------:R-:W-:Y:S01]  /*aeb0*/  ULDC UR8, c[0x0][0x148] ;  /* 0x0000520000087ab9 */ /* 0x000fe20000000800 */
[----:B------:R-:W-:Y:S01]  /*aec0*/  IMAD R18, R3, UR5, R2 ;  /* 0x0000000503127c24 */ /* 0x000fe2000f8e0202 */
[----:B------:R-:W-:Y:S01]  /*aed0*/  PLOP3.LUT P1, PT, PT, PT, UP0, 0x80, 0x0 ;  /* 0x000000000000781c */ /* 0x000fe20003f2f008 */
[----:B------:R-:W-:Y:S01]  /*aee0*/  IMAD.MOV.U32 R3, RZ, RZ, 0x1 ;  /* 0x00000001ff037424 */ /* 0x000fe200078e00ff */
[----:B------:R-:W-:-:S03]  /*aef0*/  @UP0 UIMAD UR7, UR8, UR10, UR12 ;  /* 0x0000000a080702a4 */ /* 0x000fc6000f8e020c */
[----:B------:R-:W-:Y:S02]  /*af00*/  ULDC UR8, c[0x0][0x638] ;  /* 0x00018e0000087ab9 */ /* 0x000fe40000000800 */
[----:B------:R-:W-:Y:S02]  /*af10*/  IMAD R2, R4, UR8, R13 ;  /* 0x0000000804027c24 */ /* 0x000fe4000f8e020d */
[----:B-1----:R-:W-:Y:S01]  /*af20*/  IMAD R18, R18, R15, UR7 ;  /* 0x0000000712127e24 */ /* 0x002fe2000f8e020f */
[----:B------:R-:W-:Y:S02]  /*af30*/  ULDC UR7, c[0x0][0x600] ;  /* 0x0001800000077ab9 */ /* 0x000fe40000000800 */
[----:B------:R-:W-:-:S05]  /*af40*/  IMAD R5, R2, UR7, R5 ;  /* 0x0000000702057c24 */ /* 0x000fca000f8e0205 */
[----:B------:R-:W-:Y:S02]  /*af50*/  SEL R2, R5, R18, !P1 ;  /* 0x0000001205027207 */ /* 0x000fe40004800000 */
[----:B------:R-:W-:-:S07]  /*af60*/  SEL R18, R18, R5, !P1 ;  /* 0x0000000512127207 */ /* 0x000fce0004800000 */
.L_x_299:
[----:B------:R-:W-:Y:S05]  /*af70*/  BSYNC B1 ;  /* 0x0000000000017941 */ /* 0x000fea0003800000 */
.L_x_298:
[----:B------:R-:W-:-:S13]  /*af80*/  LOP3.LUT P1, RZ, R3, 0xff, RZ, 0xc0, !PT ;  /* 0x000000ff03ff7812 */ /* 0x000fda000782c0ff */
[----:B------:R-:W-:Y:S05]  /*af90*/  @P1 BRA `(.L_x_302) ;  /* 0xfffffff400381947 */ /* 0x000fea000383ffff */
[----:B------:R-:W-:Y:S05]  /*afa0*/  BSYNC B0 ;  /* 0x0000000000007941 */ /* 0x000fea0003800000 */
.L_x_290:
[----:B------:R-:W-:-:S03]  /*afb0*/  UMOV UR7, 0xffffffff ;  /* 0xffffffff00077882 */ /* 0x000fc60000000000 */
[----:B------:R-:W-:Y:S05]  /*afc0*/  BRA.DIV UR7, `(.L_x_303) ;  /* 0x0000000207fc7947 */ /* 0x000fea000b800000 */
[----:B------:R-:W-:-:S13]  /*afd0*/  ELECT P6, URZ, PT ;  /* 0x00000000003f782f */ /* 0x000fda00038c0000 */
.L_x_317:
[----:B------:R-:W-:Y:S04]  /*afe0*/  BSSY B0, `(.L_x_304) ;  /* 0x000001a000007945 */ /* 0x000fe80003800000 */
[----:B------:R-:W-:Y:S05]  /*aff0*/  @!P6 BRA `(.L_x_305) ;  /* 0x000000000060e947 */ /* 0x000fea0003800000 */
[----:B------:R-:W-:-:S04]  /*b000*/  ULOP3.LUT UR7, UR40, 0x2, URZ, 0xfc, !UPT ;  /* 0x0000000228077892 */ /* 0x000fc8000f8efc3f */
[----:B------:R-:W-:-:S06]  /*b010*/  UISETP.NE.AND UP0, UPT, UR7, 0x3, UPT ;  /* 0x000000030700788c */ /* 0x000fcc000bf05270 */
[----:B------:R-:W-:-:S13]  /*b020*/  PLOP3.LUT P0, PT, PT, PT, UP0, 0x80, 0x0 ;  /* 0x000000000000781c */ /* 0x000fda0003f0f008 */
[----:B------:R-:W-:Y:S05]  /*b030*/  @!P0 BRA `(.L_x_306) ;  /* 0x0000000000048947 */ /* 0x000fea0003800000 */
[----:B------:R-:W-:Y:S01]  /*b040*/  BPT.TRAP 0x1 ;  /* 0x000000040000795c */ /* 0x000fe20000300000 */
.L_x_306:
[----:B------:R-:W0:Y:S01]  /*b050*/  S2R R3, SR_CgaCtaId ;  /* 0x0000000000037919 */ /* 0x000e220000008800 */
[----:B------:R-:W-:-:S04]  /*b060*/  MOV R2, 0x400 ;  /* 0x0000040000027802 */ /* 0x000fc80000000f00 */
[----:B0-----:R-:W-:Y:S02]  /*b070*/  LEA R3, R3, R2, 0x18 ;  /* 0x0000000203037211 */ /* 0x001fe400078ec0ff */
[----:B------:R-:W-:-:S03]  /*b080*/  SHF.L.U32 R2, R8, 0x1f, RZ ;  /* 0x0000001f08027819 */ /* 0x000fc600000006ff */
[----:B------:R-:W-:-:S04]  /*b090*/  VIADD R3, R3, 0x10 ;  /* 0x0000001003037836 */ /* 0x000fc80000000000 */
[C---:B------:R-:W-:Y:S02]  /*b0a0*/  IMAD R7, R0.reuse, 0x8, R3 ;  /* 0x0000000800077824 */ /* 0x040fe400078e0203 */
[----:B------:R-:W-:Y:S02]  /*b0b0*/  VIADD R0, R0, 0x1 ;  /* 0x0000000100007836 */ /* 0x000fe40000000000 */
[----:B------:R-:W0:Y:S03]  /*b0c0*/  SYNCS.PHASECHK.TRANS64.TRYWAIT P0, [R7+URZ], R2 ;  /* 0x00000002070075a7 */ /* 0x000e26000800017f */
[----:B------:R-:W-:-:S04]  /*b0d0*/  ISETP.NE.AND P1, PT, R0, 0x2, PT ;  /* 0x000000020000780c */ /* 0x000fc80003f25270 */
[----:B------:R-:W-:Y:S02]  /*b0e0*/  SEL R5, RZ, 0x1, P1 ;  /* 0x00000001ff057807 */ /* 0x000fe40000800000 */
[----:B------:R-:W-:Y:S02]  /*b0f0*/  SEL R0, R0, RZ, P1 ;  /* 0x000000ff00007207 */ /* 0x000fe40000800000 */
[----:B------:R-:W-:Y:S01]  /*b100*/  LOP3.LUT R5, R8, R5, RZ, 0x3c, !PT ;  /* 0x0000000508057212 */ /* 0x000fe200078e3cff */
[----:B0-----:R-:W-:Y:S06]  /*b110*/  @!P0 BRA `(.L_x_307) ;  /* 0x0000000000c88947 */ /* 0x001fec0003800000 */
.L_x_318:
[----:B------:R-:W-:Y:S01]  /*b120*/  IMAD R3, R0, 0x8, R3 ;  /* 0x0000000800037824 */ /* 0x000fe200078e0203 */
[----:B------:R-:W-:-:S07]  /*b130*/  SHF.L.U32 R0, R5, 0x1f, RZ ;  /* 0x0000001f05007819 */ /* 0x000fce00000006ff */
.L_x_308:
[----:B-1----:R1:W2:Y:S02]  /*b140*/  SYNCS.PHASECHK.TRANS64.TRYWAIT P0, [R3+URZ], R0 ;  /* 0x00000000030075a7 */ /* 0x0022a4000800017f */
[----:B--2---:R-:W-:Y:S05]  /*b150*/  @!P0 NANOSLEEP.SYNCS 0x989680 ;  /* 0x009896800000895d */ /* 0x004fea0003900000 */
[----:B------:R-:W2:Y:S02]  /*b160*/  @!P0 SYNCS.PHASECHK.TRANS64 P0, [R3+URZ], R0 ;  /* 0x00000000030085a7 */ /* 0x000ea4000800007f */
[----:B--2---:R-:W-:Y:S05]  /*b170*/  @!P0 BRA `(.L_x_308) ;  /* 0xfffffffc00f08947 */ /* 0x004fea000383ffff */
.L_x_305:
[----:B------:R-:W-:Y:S05]  /*b180*/  BSYNC B0 ;  /* 0x0000000000007941 */ /* 0x000fea0003800000 */
.L_x_304:
[----:B------:R-:W-:Y:S05]  /*b190*/  EXIT ;  /* 0x000000000000794d */ /* 0x000fea0003800000 */
.L_x_14:
[----:B0-----:R0:W1:Y:S02]  /*b1a0*/  SYNCS.PHASECHK.TRANS64.TRYWAIT P0, [R157+URZ], R0 ;  /* 0x000000009d0075a7 */ /* 0x001064000800017f */
[----:B-1----:R-:W-:Y:S05]  /*b1b0*/  @!P0 NANOSLEEP.SYNCS 0x989680 ;  /* 0x009896800000895d */ /* 0x002fea0003900000 */
[----:B------:R-:W1:Y:S02]  /*b1c0*/  @!P0 SYNCS.PHASECHK.TRANS64 P0, [R157+URZ], R0 ;  /* 0x000000009d0085a7 */ /* 0x000e64000800007f */
[----:B-1----:R-:W-:Y:S05]  /*b1d0*/  @!P0 BRA `(.L_x_14) ;  /* 0xfffffffc00f08947 */ /* 0x002fea000383ffff */
[----:B------:R-:W-:Y:S05]  /*b1e0*/  BRA `(.L_x_309) ;  /* 0xffffff6000d87947 */ /* 0x000fea000383ffff */
.L_x_19:
[----:B-1----:R1:W2:Y:S02]  /*b1f0*/  SYNCS.PHASECHK.TRANS64.TRYWAIT P1, [R3+URZ], R0 ;  /* 0x00000000030075a7 */ /* 0x0022a4000802017f */
[----:B--2---:R-:W-:Y:S05]  /*b200*/  @!P1 NANOSLEEP.SYNCS 0x989680 ;  /* 0x009896800000995d */ /* 0x004fea0003900000 */
[----:B------:R-:W2:Y:S02]  /*b210*/  @!P1 SYNCS.PHASECHK.TRANS64 P1, [R3+URZ], R0 ;  /* 0x00000000030095a7 */ /* 0x000ea4000802007f */
[----:B--2---:R-:W-:Y:S05]  /*b220*/  @!P1 BRA `(.L_x_19) ;  /* 0xfffffffc00f09947 */ /* 0x004fea000383ffff */
[----:B------:R-:W-:Y:S05]  /*b230*/  BRA `(.L_x_18) ;  /* 0xffffff6400487947 */ /* 0x000fea000383ffff */
.L_x_24:
[----:B-1----:R-:W-:-:S04]  /*b240*/  IMAD.U32 R4, RZ, RZ, UR4 ;  /* 0x00000004ff047e24 */ /* 0x002fc8000f8e00ff */
[----:B------:R1:W2:Y:S03]  /*b250*/  SYNCS.PHASECHK.TRANS64.TRYWAIT P1, [R4+URZ], R3 ;  /* 0x00000003040075a7 */ /* 0x0002a6000802017f */
[----:B--2---:R-:W-:Y:S05]  /*b260*/  @!P1 NANOSLEEP.SYNCS 0x989680 ;  /* 0x009896800000995d */ /* 0x004fea0003900000 */
[----:B------:R-:W2:Y:S02]  /*b270*/  @!P1 SYNCS.PHASECHK.TRANS64 P1, [R4+URZ], R3 ;  /* 0x00000003040095a7 */ /* 0x000ea4000802007f */
[----:B--2---:R-:W-:Y:S05]  /*b280*/  @!P1 BRA `(.L_x_24) ;  /* 0xfffffffc00ec9947 */ /* 0x004fea000383ffff */
[----:B------:R-:W-:Y:S05]  /*b290*/  BRA `(.L_x_23) ;  /* 0xffffff6400dc7947 */ /* 0x000fea000383ffff */
.L_x_30:
[----:B0-----:R0:W1:Y:S02]  /*b2a0*/  SYNCS.PHASECHK.TRANS64.TRYWAIT P0, [R157+URZ+0x10], R0 ;  /* 0x000010009d0075a7 */ /* 0x001064000800017f */
[----:B-1----:R-:W-:Y:S05]  /*b2b0*/  @!P0 NANOSLEEP.SYNCS 0x989680 ;  /* 0x009896800000895d */ /* 0x002fea0003900000 */
[----:B------:R-:W1:Y:S02]  /*b2c0*/  @!P0 SYNCS.PHASECHK.TRANS64 P0, [R157+URZ+0x10], R0 ;  /* 0x000010009d0085a7 */ /* 0x000e64000800007f */
[----:B-1----:R-:W-:Y:S05]  /*b2d0*/  @!P0 BRA `(.L_x_30) ;  /* 0xfffffffc00f08947 */ /* 0x002fea000383ffff */
[----:B------:R-:W-:Y:S05]  /*b2e0*/  BRA `(.L_x_310) ;  /* 0xffffff6800e07947 */ /* 0x000fea000383ffff */
.L_x_291:
[----:B------:R-:W-:Y:S01]  /*b2f0*/  BSSY B1, `(.L_x_311) ;  /* 0x0000006000017945 */ /* 0x000fe20003800000 */
[----:B------:R-:W-:-:S07]  /*b300*/  IMAD.MOV.U32 R15, RZ, RZ, -0x1 ;  /* 0xffffffffff0f7424 */ /* 0x000fce00078e00ff */
[----:B------:R-:W-:Y:S05]  /*b310*/  WARPSYNC.COLLECTIVE R15, `(.L_x_312) ;  /* 0x000000000f0c7348 */ /* 0x000fea0003c00000 */
[----:B------:R-:W-:Y:S02]  /*b320*/  ELECT P6, UR62, PT ;  /* 0x00000000003e782f */ /* 0x000fe400038c0000 */
[----:B------:R-:W-:Y:S01]  /*b330*/  MOV R14, UR62 ;  /* 0x0000003e000e7c02 */ /* 0x000fe20008000f00 */
[----:B------:R-:W-:Y:S10]  /*b340*/  ENDCOLLECTIVE ;  /* 0x000000000000791b */ /* 0x000ff40003800000 */
.L_x_312:
[----:B------:R-:W-:Y:S05]  /*b350*/  BSYNC B1 ;  /* 0x0000000000017941 */ /* 0x000fea0003800000 */
.L_x_311:
[----:B------:R-:W-:Y:S05]  /*b360*/  BRA `(.L_x_313) ;  /* 0xfffffff000507947 */ /* 0x000fea000383ffff */
.L_x_294:
[----:B-1----:R1:W2:Y:S02]  /*b370*/  SYNCS.PHASECHK.TRANS64.TRYWAIT P1, [R7+URZ+0x10], R4 ;  /* 0x00001004070075a7 */ /* 0x0022a4000802017f */
[----:B--2---:R-:W-:Y:S05]  /*b380*/  @!P1 NANOSLEEP.SYNCS 0x989680 ;  /* 0x009896800000995d */ /* 0x004fea0003900000 */
[----:B------:R-:W2:Y:S02]  /*b390*/  @!P1 SYNCS.PHASECHK.TRANS64 P1, [R7+URZ+0x10], R4 ;  /* 0x00001004070095a7 */ /* 0x000ea4000802007f */
[----:B--2---:R-:W-:Y:S05]  /*b3a0*/  @!P1 BRA `(.L_x_294) ;  /* 0xfffffffc00f09947 */ /* 0x004fea000383ffff */
[----:B------:R-:W-:Y:S05]  /*b3b0*/  BRA `(.L_x_314) ;  /* 0xfffffff000847947 */ /* 0x000fea000383ffff */
.L_x_303:
[----:B------:R-:W-:Y:S01]  /*b3c0*/  BSSY B0, `(.L_x_315) ;  /* 0x0000006000007945 */ /* 0x000fe20003800000 */
[----:B------:R-:W-:-:S07]  /*b3d0*/  IMAD.MOV.U32 R15, RZ, RZ, -0x1 ;  /* 0xffffffffff0f7424 */ /* 0x000fce00078e00ff */
[----:B------:R-:W-:Y:S05]  /*b3e0*/  WARPSYNC.COLLECTIVE R15, `(.L_x_316) ;  /* 0x000000000f0c7348 */ /* 0x000fea0003c00000 */
[----:B------:R-:W-:Y:S02]  /*b3f0*/  ELECT P6, UR62, PT ;  /* 0x00000000003e782f */ /* 0x000fe400038c0000 */
[----:B------:R-:W-:Y:S01]  /*b400*/  MOV R14, UR62 ;  /* 0x0000003e000e7c02 */ /* 0x000fe20008000f00 */
[----:B------:R-:W-:Y:S10]  /*b410*/  ENDCOLLECTIVE ;  /* 0x000000000000791b */ /* 0x000ff40003800000 */
.L_x_316:
[----:B------:R-:W-:Y:S05]  /*b420*/  BSYNC B0 ;  /* 0x0000000000007941 */ /* 0x000fea0003800000 */
.L_x_315:
[----:B------:R-:W-:Y:S05]  /*b430*/  BRA `(.L_x_317) ;  /* 0xfffffff800e87947 */ /* 0x000fea000383ffff */
.L_x_307:
[----:B0-----:R0:W1:Y:S02]  /*b440*/  SYNCS.PHASECHK.TRANS64.TRYWAIT P0, [R7+URZ], R2 ;  /* 0x00000002070075a7 */ /* 0x001064000800017f */
[----:B-1----:R-:W-:Y:S05]  /*b450*/  @!P0 NANOSLEEP.SYNCS 0x989680 ;  /* 0x009896800000895d */ /* 0x002fea0003900000 */
[----:B------:R-:W1:Y:S02]  /*b460*/  @!P0 SYNCS.PHASECHK.TRANS64 P0, [R7+URZ], R2 ;  /* 0x00000002070085a7 */ /* 0x000e64000800007f */
[----:B-1----:R-:W-:Y:S05]  /*b470*/  @!P0 BRA `(.L_x_307) ;  /* 0xfffffffc00f08947 */ /* 0x002fea000383ffff */
[----:B------:R-:W-:Y:S05]  /*b480*/  BRA `(.L_x_318) ;  /* 0xfffffffc00247947 */ /* 0x000fea000383ffff */
.L_x_319:
[----:B------:R-:W-:-:S00]  /*b490*/  BRA `(.L_x_319) ;  /* 0xfffffffc00fc7947 */ /* 0x000fc0000383ffff */
[----:B------:R-:W-:-:S00]  /*b4a0*/  NOP ;  /* 0x0000000000007918 */ /* 0x000fc00000000000 */
        /* <DEDUP_REMOVED lines=13> */
.L_x_320:


//--------------------- .nv.global.init           --------------------------
	.section	.nv.global.init,"aw",@progbits
.nv.global.init:
	.type		$str$22,@object
	.size		$str$22,($str$23 - $str$22)
$str$22:
        /*0000*/ 	.byte	0x6b, 0x5f, 0x74, 0x69, 0x6c, 0x65, 0x5f, 0x63, 0x6f, 0x75, 0x6e, 0x74, 0x20, 0x3e, 0x3d, 0x20
        /*0010*/ 	.byte	0x31, 0x00
	.type		$str$23,@object
	.size		$str$23,(__unnamed_1 - $str$23)
$str$23:
        /*0012*/ 	.byte	0x2f, 0x74, 0x6d, 0x70, 0x2f, 0x63, 0x75, 0x74, 0x6c, 0x61, 0x73, 0x73, 0x5f, 0x73, 0x77, 0x65
        /*0022*/ 	.byte	0x65, 0x70, 0x5f, 0x73, 0x72, 0x63, 0x2f, 0x69, 0x6e, 0x63, 0x6c, 0x75, 0x64, 0x65, 0x2f, 0x63
        /*0032*/ 	.byte	0x75, 0x74, 0x6c, 0x61, 0x73, 0x73, 0x2f, 0x67, 0x65, 0x6d, 0x6d, 0x2f, 0x63, 0x6f, 0x6c, 0x6c
        /*0042*/ 	.byte	0x65, 0x63, 0x74, 0x69, 0x76, 0x65, 0x2f, 0x73, 0x6d, 0x39, 0x30, 0x5f, 0x6d, 0x6d, 0x61, 0x5f
        /*0052*/ 	.byte	0x74, 0x6d, 0x61, 0x5f, 0x67, 0x6d, 0x6d, 0x61, 0x5f, 0x73, 0x73, 0x5f, 0x77, 0x61, 0x72, 0x70
        /*0062*/ 	.byte	0x73, 0x70, 0x65, 0x63, 0x69, 0x61, 0x6c, 0x69, 0x7a, 0x65, 0x64, 0x2e, 0x68, 0x70, 0x70, 0x00
	.type		__unnamed_1,@object
	.size		__unnamed_1,(.L_0 - __unnamed_1)
__unnamed_1:
        /*0072*/ 	.byte	0x76, 0x6f, 0x69, 0x64, 0x20, 0x63, 0x75, 0x74, 0x6c, 0x61, 0x73, 0x73, 0x3a, 0x3a, 0x67, 0x65
        /* <DEDUP_REMOVED lines=180> */
        /*0bc2*/ 	.byte	0x5d, 0x00
.L_0:


//--------------------- .nv.shared._ZN7cutlass13device_kernelINS_4gemm6kernel13GemmUniversalIN4cute5tupleIJiiiiEEENS1_10collective13CollectiveMmaINS1_34MainloopSm90TmaGmmaWarpSpecializedILi2ENS5_IJNS4_1CILi1EEESB_SB_EEENS1_32KernelTmaWarpSpecializedPingpongEEENS5_IJNSA_ILi64EEENSA_ILi256EEENSA_ILi32EEEEEENS_10bfloat16_tENS5_IJlSB_lEEESJ_SK_NS4_8TiledMMAINS4_8MMA_AtomIJNS4_4SM904GMMA28MMA_64x256x16_F32BF16BF16_SSILNSO_5MajorE0ELSQ_0ELNSO_7ScaleInE1ELSR_1EEEEEENS4_6LayoutISC_NS5_IJNSA_ILi0EEESV_SV_EEEEENS5_IJNS4_10UnderscoreESY_SY_EEEEENS4_13SM90_TMA_LOADENS4_14ComposedLayoutINS4_7SwizzleILi2ELi4ELi3EEENS4_18smem_ptr_flag_bitsILi16EEENSU_INS5_IJNSA_ILi8EEESH_EEENS5_IJSH_SB_EEEEEEEvNS4_8identityES11_S1B_vS1C_EENS_8epilogue10collective6detail29Sm90TmaWarpSpecializedAdapterINS1F_15DefaultEpilogueISJ_SK_SK_NS1E_6thread17LinearCombinationISJ_Li1EffLNS1J_9ScaleType4KindE0ELNS_15FloatRoundStyleE2ESJ_EENS1_15EpilogueDefaultEEEEEvvEEEEvNT_6ParamsE --------------------------
	.section	.nv.shared._ZN7cutlass13device_kernelINS_4gemm6kernel13GemmUniversalIN4cute5tupleIJiiiiEEENS1_10collective13CollectiveMmaINS1_34MainloopSm90TmaGmmaWarpSpecializedILi2ENS5_IJNS4_1CILi1EEESB_SB_EEENS1_32KernelTmaWarpSpecializedPingpongEEENS5_IJNSA_ILi64EEENSA_ILi256EEENSA_ILi32EEEEEENS_10bfloat16_tENS5_IJlSB_lEEESJ_SK_NS4_8TiledMMAINS4_8MMA_AtomIJNS4_4SM904GMMA28MMA_64x256x16_F32BF16BF16_SSILNSO_5MajorE0ELSQ_0ELNSO_7ScaleInE1ELSR_1EEEEEENS4_6LayoutISC_NS5_IJNSA_ILi0EEESV_SV_EEEEENS5_IJNS4_10UnderscoreESY_SY_EEEEENS4_13SM90_TMA_LOADENS4_14ComposedLayoutINS4_7SwizzleILi2ELi4ELi3EEENS4_18smem_ptr_flag_bitsILi16EEENSU_INS5_IJNSA_ILi8EEESH_EEENS5_IJSH_SB_EEEEEEEvNS4_8identityES11_S1B_vS1C_EENS_8epilogue10collective6detail29Sm90TmaWarpSpecializedAdapterINS1F_15DefaultEpilogueISJ_SK_SK_NS1E_6thread17LinearCombinationISJ_Li1EffLNS1J_9ScaleType4KindE0ELNS_15FloatRoundStyleE2ESJ_EENS1_15EpilogueDefaultEEEEEvvEEEEvNT_6ParamsE,"aw",@nobits
	.sectionflags	@""
	.align	16
	.zero		1024


//--------------------- .nv.shared.reserved.0     --------------------------
	.section	.nv.shared.reserved.0,"aw",@nobits
	.weak		__nv_reservedSMEM_offset_0_alias
	.size		__nv_reservedSMEM_offset_0_alias, 0, 0
	.other		__nv_reservedSMEM_offset_0_alias,@"STO_CUDA_RESERVED_SHARED STV_DEFAULT"
__nv_reservedSMEM_offset_0_alias:
	.zero		0


//--------------------- .nv.global                --------------------------
	.section	.nv.global,"aw",@nobits
.nv.global:
	.type		_ZN40_INTERNAL_c7b98ee5_4_k_cu_d2f0239b_279454cute1_E,@object
	.size		_ZN40_INTERNAL_c7b98ee5_4_k_cu_d2f0239b_279454cute1_E,(_ZN40_INTERNAL_c7b98ee5_4_k_cu_d2f0239b_279454cuda3std3__45__cpo6cbeginE - _ZN40_INTERNAL_c7b98ee5_4_k_cu_d2f0239b_279454cute1_E)
_ZN40_INTERNAL_c7b98ee5_4_k_cu_d2f0239b_279454cute1_E:
	.zero		1
	.type		_ZN40_INTERNAL_c7b98ee5_4_k_cu_d2f0239b_279454cuda3std3__45__cpo6cbeginE,@object
	.size		_ZN40_INTERNAL_c7b98ee5_4_k_cu_d2f0239b_279454cuda3std3__45__cpo6cbeginE,(_ZN40_INTERNAL_c7b98ee5_4_k_cu_d2f0239b_279454cuda3std3__48in_placeE - _ZN40_INTERNAL_c7b98ee5_4_k_cu_d2f0239b_279454cuda3std3__45__cpo6cbeginE)
_ZN40_INTERNAL_c7b98ee5_4_k_cu_d2f0239b_279454cuda3std3__45__cpo6cbeginE:
	.zero		1
	.type		_ZN40_INTERNAL_c7b98ee5_4_k_cu_d2f0239b_279454cuda3std3__48in_placeE,@object
	.size		_ZN40_INTERNAL_c7b98ee5_4_k_cu_d2f0239b_279454cuda3std3__48in_placeE,(_ZN40_INTERNAL_c7b98ee5_4_k_cu_d2f0239b_279454cuda3std6ranges3__45__cpo9iter_moveE - _ZN40_INTERNAL_c7b98ee5_4_k_cu_d2f0239b_279454cuda3std3__48in_placeE)
_ZN40_INTERNAL_c7b98ee5_4_k_cu_d2f0239b_279454cuda3std3__48in_placeE:
	.zero		1
	.type		_ZN40_INTERNAL_c7b98ee5_4_k_cu_d2f0239b_279454cuda3std6ranges3__45__cpo9iter_moveE,@object
	.size		_ZN40_INTERNAL_c7b98ee5_4_k_cu_d2f0239b_279454cuda3std6ranges3__45__cpo9iter_moveE,(_ZN40_INTERNAL_c7b98ee5_4_k_cu_d2f0239b_279454cuda3std3__45__cpo5beginE - _ZN40_INTERNAL_c7b98ee5_4_k_cu_d2f0239b_279454cuda3std6ranges3__45__cpo9iter_moveE)
_ZN40_INTERNAL_c7b98ee5_4_k_cu_d2f0239b_279454cuda3std6ranges3__45__cpo9iter_moveE:
	.zero		1
	.type		_ZN40_INTERNAL_c7b98ee5_4_k_cu_d2f0239b_279454cuda3std3__45__cpo5beginE,@object
	.size		_ZN40_INTERNAL_c7b98ee5_4_k_cu_d2f0239b_279454cuda3std3__45__cpo5beginE,(_ZN40_INTERNAL_c7b98ee5_4_k_cu_d2f0239b_279454cuda3std3__442_GLOBAL__N__c7b98ee5_4_k_cu_d2f0239b_279456ignoreE - _ZN40_INTERNAL_c7b98ee5_4_k_cu_d2f0239b_279454cuda3std3__45__cpo5beginE)
_ZN40_INTERNAL_c7b98ee5_4_k_cu_d2f0239b_279454cuda3std3__45__cpo5beginE:
	.zero		1
	.type		_ZN40_INTERNAL_c7b98ee5_4_k_cu_d2f0239b_279454cuda3std3__442_GLOBAL__N__c7b98ee5_4_k_cu_d2f0239b_279456ignoreE,@object
	.size		_ZN40_INTERNAL_c7b98ee5_4_k_cu_d2f0239b_279454cuda3std3__442_GLOBAL__N__c7b98ee5_4_k_cu_d2f0239b_279456ignoreE,(_ZN40_INTERNAL_c7b98ee5_4_k_cu_d2f0239b_279454cute7productE - _ZN40_INTERNAL_c7b98ee5_4_k_cu_d2f0239b_279454cuda3std3__442_GLOBAL__N__c7b98ee5_4_k_cu_d2f0239b_279456ignoreE)
_ZN40_INTERNAL_c7b98ee5_4_k_cu_d2f0239b_279454cuda3std3__442_GLOBAL__N__c7b98ee5_4_k_cu_d2f0239b_279456ignoreE:
	.zero		1
	.type		_ZN40_INTERNAL_c7b98ee5_4_k_cu_d2f0239b_279454cute7productE,@object
	.size		_ZN40_INTERNAL_c7b98ee5_4_k_cu_d2f0239b_279454cute7productE,(_ZN40_INTERNAL_c7b98ee5_4_k_cu_d2f0239b_279454cuda3std3__45__cpo3endE - _ZN40_INTERNAL_c7b98ee5_4_k_cu_d2f0239b_279454cute7productE)
_ZN40_INTERNAL_c7b98ee5_4_k_cu_d2f0239b_279454cute7productE:
	.zero		1
	.type		_ZN40_INTERNAL_c7b98ee5_4_k_cu_d2f0239b_279454cuda3std3__45__cpo3endE,@object
	.size		_ZN40_INTERNAL_c7b98ee5_4_k_cu_d2f0239b_279454cuda3std3__45__cpo3endE,(_ZN40_INTERNAL_c7b98ee5_4_k_cu_d2f0239b_279454cuda3std3__419piecewise_constructE - _ZN40_INTERNAL_c7b98ee5_4_k_cu_d2f0239b_279454cuda3std3__45__cpo3endE)
_ZN40_INTERNAL_c7b98ee5_4_k_cu_d2f0239b_279454cuda3std3__45__cpo3endE:
	.zero		1
	.type		_ZN40_INTERNAL_c7b98ee5_4_k_cu_d2f0239b_279454cuda3std3__419piecewise_constructE,@object
	.size		_ZN40_INTERNAL_c7b98ee5_4_k_cu_d2f0239b_279454cuda3std3__419piecewise_constructE,(_ZN40_INTERNAL_c7b98ee5_4_k_cu_d2f0239b_279454cuda3std3__45__cpo4cendE - _ZN40_INTERNAL_c7b98ee5_4_k_cu_d2f0239b_279454cuda3std3__419piecewise_constructE)
_ZN40_INTERNAL_c7b98ee5_4_k_cu_d2f0239b_279454cuda3std3__419piecewise_constructE:
	.zero		1
	.type		_ZN40_INTERNAL_c7b98ee5_4_k_cu_d2f0239b_279454cuda3std3__45__cpo4cendE,@object
	.size		_ZN40_INTERNAL_c7b98ee5_4_k_cu_d2f0239b_279454cuda3std3__45__cpo4cendE,(_ZN40_INTERNAL_c7b98ee5_4_k_cu_d2f0239b_279454cuda3std6ranges3__45__cpo4swapE - _ZN40_INTERNAL_c7b98ee5_4_k_cu_d2f0239b_279454cuda3std3__45__cpo4cendE)
_ZN40_INTERNAL_c7b98ee5_4_k_cu_d2f0239b_279454cuda3std3__45__cpo4cendE:
	.zero		1
	.type		_ZN40_INTERNAL_c7b98ee5_4_k_cu_d2f0239b_279454cuda3std6ranges3__45__cpo4swapE,@object
	.size		_ZN40_INTERNAL_c7b98ee5_4_k_cu_d2f0239b_279454cuda3std6ranges3__45__cpo4swapE,(.L_8 - _ZN40_INTERNAL_c7b98ee5_4_k_cu_d2f0239b_279454cuda3std6ranges3__45__cpo4swapE)
_ZN40_INTERNAL_c7b98ee5_4_k_cu_d2f0239b_279454cuda3std6ranges3__45__cpo4swapE:
	.zero		1
.L_8:


//--------------------- .nv.constant0._ZN7cutlass13device_kernelINS_4gemm6kernel13GemmUniversalIN4cute5tupleIJiiiiEEENS1_10collective13CollectiveMmaINS1_34MainloopSm90TmaGmmaWarpSpecializedILi2ENS5_IJNS4_1CILi1EEESB_SB_EEENS1_32KernelTmaWarpSpecializedPingpongEEENS5_IJNSA_ILi64EEENSA_ILi256EEENSA_ILi32EEEEEENS_10bfloat16_tENS5_IJlSB_lEEESJ_SK_NS4_8TiledMMAINS4_8MMA_AtomIJNS4_4SM904GMMA28MMA_64x256x16_F32BF16BF16_SSILNSO_5MajorE0ELSQ_0ELNSO_7ScaleInE1ELSR_1EEEEEENS4_6LayoutISC_NS5_IJNSA_ILi0EEESV_SV_EEEEENS5_IJNS4_10UnderscoreESY_SY_EEEEENS4_13SM90_TMA_LOADENS4_14ComposedLayoutINS4_7SwizzleILi2ELi4ELi3EEENS4_18smem_ptr_flag_bitsILi16EEENSU_INS5_IJNSA_ILi8EEESH_EEENS5_IJSH_SB_EEEEEEEvNS4_8identityES11_S1B_vS1C_EENS_8epilogue10collective6detail29Sm90TmaWarpSpecializedAdapterINS1F_15DefaultEpilogueISJ_SK_SK_NS1E_6thread17LinearCombinationISJ_Li1EffLNS1J_9ScaleType4KindE0ELNS_15FloatRoundStyleE2ESJ_EENS1_15EpilogueDefaultEEEEEvvEEEEvNT_6ParamsE --------------------------
	.section	.nv.constant0._ZN7cutlass13device_kernelINS_4gemm6kernel13GemmUniversalIN4cute5tupleIJiiiiEEENS1_10collective13CollectiveMmaINS1_34MainloopSm90TmaGmmaWarpSpecializedILi2ENS5_IJNS4_1CILi1EEESB_SB_EEENS1_32KernelTmaWarpSpecializedPingpongEEENS5_IJNSA_ILi64EEENSA_ILi256EEENSA_ILi32EEEEEENS_10bfloat16_tENS5_IJlSB_lEEESJ_SK_NS4_8TiledMMAINS4_8MMA_AtomIJNS4_4SM904GMMA28MMA_64x256x16_F32BF16BF16_SSILNSO_5MajorE0ELSQ_0ELNSO_7ScaleInE1ELSR_1EEEEEENS4_6LayoutISC_NS5_IJNSA_ILi0EEESV_SV_EEEEENS5_IJNS4_10UnderscoreESY_SY_EEEEENS4_13SM90_TMA_LOADENS4_14ComposedLayoutINS4_7SwizzleILi2ELi4ELi3EEENS4_18smem_ptr_flag_bitsILi16EEENSU_INS5_IJNSA_ILi8EEESH_EEENS5_IJSH_SB_EEEEEEEvNS4_8identityES11_S1B_vS1C_EENS_8epilogue10collective6detail29Sm90TmaWarpSpecializedAdapterINS1F_15DefaultEpilogueISJ_SK_SK_NS1E_6thread17LinearCombinationISJ_Li1EffLNS1J_9ScaleType4KindE0ELNS_15FloatRoundStyleE2ESJ_EENS1_15EpilogueDefaultEEEEEvvEEEEvNT_6ParamsE,"a",@progbits
	.sectionflags	@""
	.align	4
.nv.constant0._ZN7cutlass13device_kernelINS_4gemm6kernel13GemmUniversalIN4cute5tupleIJiiiiEEENS1_10collective13CollectiveMmaINS1_34MainloopSm90TmaGmmaWarpSpecializedILi2ENS5_IJNS4_1CILi1EEESB_SB_EEENS1_32KernelTmaWarpSpecializedPingpongEEENS5_IJNSA_ILi64EEENSA_ILi256EEENSA_ILi32EEEEEENS_10bfloat16_tENS5_IJlSB_lEEESJ_SK_NS4_8TiledMMAINS4_8MMA_AtomIJNS4_4SM904GMMA28MMA_64x256x16_F32BF16BF16_SSILNSO_5MajorE0ELSQ_0ELNSO_7ScaleInE1ELSR_1EEEEEENS4_6LayoutISC_NS5_IJNSA_ILi0EEESV_SV_EEEEENS5_IJNS4_10UnderscoreESY_SY_EEEEENS4_13SM90_TMA_LOADENS4_14ComposedLayoutINS4_7SwizzleILi2ELi4ELi3EEENS4_18smem_ptr_flag_bitsILi16EEENSU_INS5_IJNSA_ILi8EEESH_EEENS5_IJSH_SB_EEEEEEEvNS4_8identityES11_S1B_vS1C_EENS_8epilogue10collective6detail29Sm90TmaWarpSpecializedAdapterINS1F_15DefaultEpilogueISJ_SK_SK_NS1E_6thread17LinearCombinationISJ_Li1EffLNS1J_9ScaleType4KindE0ELNS_15FloatRoundStyleE2ESJ_EENS1_15EpilogueDefaultEEEEEvvEEEEvNT_6ParamsE:
	.zero		1664


//--------------------- SYMBOLS --------------------------

	.type		.nv.reservedSmem.offset0,@object
	.size		.nv.reservedSmem.offset0,0x4
	.type		__assertfail,@function
